//
// Generated by NVIDIA NVVM Compiler
//
// Compiler Build ID: CL-36424714
// Cuda compilation tools, release 13.0, V13.0.88
// Based on NVVM 20.0.0
//

.version 9.0
.target sm_100
.address_size 64

	// .globl	_Z14mbrot_func_gpuffffiiiPf
.global .align 1 .b8 _ZN34_INTERNAL_93715f73_4_k_cu_d77ec6f64cuda3std3__45__cpo5beginE[1];
.global .align 1 .b8 _ZN34_INTERNAL_93715f73_4_k_cu_d77ec6f64cuda3std3__45__cpo3endE[1];
.global .align 1 .b8 _ZN34_INTERNAL_93715f73_4_k_cu_d77ec6f64cuda3std3__45__cpo6cbeginE[1];
.global .align 1 .b8 _ZN34_INTERNAL_93715f73_4_k_cu_d77ec6f64cuda3std3__45__cpo4cendE[1];
.global .align 1 .b8 _ZN34_INTERNAL_93715f73_4_k_cu_d77ec6f64cuda3std3__45__cpo6rbeginE[1];
.global .align 1 .b8 _ZN34_INTERNAL_93715f73_4_k_cu_d77ec6f64cuda3std3__45__cpo4rendE[1];
.global .align 1 .b8 _ZN34_INTERNAL_93715f73_4_k_cu_d77ec6f64cuda3std3__45__cpo7crbeginE[1];
.global .align 1 .b8 _ZN34_INTERNAL_93715f73_4_k_cu_d77ec6f64cuda3std3__45__cpo5crendE[1];
.global .align 1 .b8 _ZN34_INTERNAL_93715f73_4_k_cu_d77ec6f64cuda3std3__436_GLOBAL__N__93715f73_4_k_cu_d77ec6f66ignoreE[1];
.global .align 1 .b8 _ZN34_INTERNAL_93715f73_4_k_cu_d77ec6f64cuda3std3__419piecewise_constructE[1];
.global .align 1 .b8 _ZN34_INTERNAL_93715f73_4_k_cu_d77ec6f64cuda3std3__48in_placeE[1];
.global .align 1 .b8 _ZN34_INTERNAL_93715f73_4_k_cu_d77ec6f64cuda3std3__420unreachable_sentinelE[1];
.global .align 1 .b8 _ZN34_INTERNAL_93715f73_4_k_cu_d77ec6f64cuda3std6ranges3__45__cpo4swapE[1];
.global .align 1 .b8 _ZN34_INTERNAL_93715f73_4_k_cu_d77ec6f64cuda3std6ranges3__45__cpo9iter_moveE[1];
.global .align 1 .b8 _ZN34_INTERNAL_93715f73_4_k_cu_d77ec6f64cuda3std6ranges3__45__cpo5beginE[1];
.global .align 1 .b8 _ZN34_INTERNAL_93715f73_4_k_cu_d77ec6f64cuda3std6ranges3__45__cpo3endE[1];
.global .align 1 .b8 _ZN34_INTERNAL_93715f73_4_k_cu_d77ec6f64cuda3std6ranges3__45__cpo6cbeginE[1];
.global .align 1 .b8 _ZN34_INTERNAL_93715f73_4_k_cu_d77ec6f64cuda3std6ranges3__45__cpo4cendE[1];
.global .align 1 .b8 _ZN34_INTERNAL_93715f73_4_k_cu_d77ec6f64cuda3std6ranges3__45__cpo7advanceE[1];
.global .align 1 .b8 _ZN34_INTERNAL_93715f73_4_k_cu_d77ec6f64cuda3std6ranges3__45__cpo9iter_swapE[1];
.global .align 1 .b8 _ZN34_INTERNAL_93715f73_4_k_cu_d77ec6f64cuda3std6ranges3__45__cpo4nextE[1];
.global .align 1 .b8 _ZN34_INTERNAL_93715f73_4_k_cu_d77ec6f64cuda3std6ranges3__45__cpo4prevE[1];
.global .align 1 .b8 _ZN34_INTERNAL_93715f73_4_k_cu_d77ec6f64cuda3std6ranges3__45__cpo4dataE[1];
.global .align 1 .b8 _ZN34_INTERNAL_93715f73_4_k_cu_d77ec6f64cuda3std6ranges3__45__cpo5cdataE[1];
.global .align 1 .b8 _ZN34_INTERNAL_93715f73_4_k_cu_d77ec6f64cuda3std6ranges3__45__cpo4sizeE[1];
.global .align 1 .b8 _ZN34_INTERNAL_93715f73_4_k_cu_d77ec6f64cuda3std6ranges3__45__cpo5ssizeE[1];
.global .align 1 .b8 _ZN34_INTERNAL_93715f73_4_k_cu_d77ec6f64cuda3std6ranges3__45__cpo8distanceE[1];
.global .align 1 .b8 _ZN34_INTERNAL_93715f73_4_k_cu_d77ec6f66thrust24THRUST_300001_SM_1000_NS6system6detail10sequential3seqE[1];

.visible .entry _Z14mbrot_func_gpuffffiiiPf(
	.param .f32 _Z14mbrot_func_gpuffffiiiPf_param_0,
	.param .f32 _Z14mbrot_func_gpuffffiiiPf_param_1,
	.param .f32 _Z14mbrot_func_gpuffffiiiPf_param_2,
	.param .f32 _Z14mbrot_func_gpuffffiiiPf_param_3,
	.param .u32 _Z14mbrot_func_gpuffffiiiPf_param_4,
	.param .u32 _Z14mbrot_func_gpuffffiiiPf_param_5,
	.param .u32 _Z14mbrot_func_gpuffffiiiPf_param_6,
	.param .u64 .ptr .align 1 _Z14mbrot_func_gpuffffiiiPf_param_7
)
{
	.reg .pred 	%p<9>;
	.reg .b32 	%r<33>;
	.reg .b32 	%f<20>;
	.reg .b64 	%rd<11>;
	.reg .b64 	%fd<42>;

	ld.param.f32 	%f6, [_Z14mbrot_func_gpuffffiiiPf_param_0];
	ld.param.f32 	%f7, [_Z14mbrot_func_gpuffffiiiPf_param_1];
	ld.param.f32 	%f8, [_Z14mbrot_func_gpuffffiiiPf_param_2];
	ld.param.f32 	%f9, [_Z14mbrot_func_gpuffffiiiPf_param_3];
	ld.param.u32 	%r13, [_Z14mbrot_func_gpuffffiiiPf_param_4];
	ld.param.u32 	%r15, [_Z14mbrot_func_gpuffffiiiPf_param_5];
	ld.param.u32 	%r14, [_Z14mbrot_func_gpuffffiiiPf_param_6];
	ld.param.u64 	%rd2, [_Z14mbrot_func_gpuffffiiiPf_param_7];
	cvta.to.global.u64 	%rd1, %rd2;
	sub.f32 	%f1, %f8, %f6;
	sub.f32 	%f10, %f9, %f7;
	cvt.rn.f32.s32 	%f11, %r15;
	div.rn.f32 	%f2, %f10, %f11;
	mov.u32 	%r16, %ctaid.x;
	mov.u32 	%r17, %ntid.x;
	mov.u32 	%r18, %tid.x;
	mad.lo.s32 	%r30, %r16, %r17, %r18;
	mov.u32 	%r19, %nctaid.x;
	mul.lo.s32 	%r2, %r17, %r19;
	mul.lo.s32 	%r3, %r15, %r13;
	setp.ge.s32 	%p1, %r30, %r3;
	@%p1 bra 	$L__BB0_9;
	setp.gt.s32 	%p2, %r14, 1;
	@%p2 bra 	$L__BB0_2;
	bra.uni 	$L__BB0_8;
$L__BB0_2:
	cvt.rn.f32.s32 	%f12, %r13;
	div.rn.f32 	%f3, %f1, %f12;
	mov.f64 	%fd8, 0d7FF0000000000000;
	{
	.reg .b32 %temp; 
	mov.b64 	{%temp, %r4}, %fd8;
	}
	cvt.f64.f32 	%fd1, %f7;
$L__BB0_3:
	ld.param.f32 	%f18, [_Z14mbrot_func_gpuffffiiiPf_param_0];
	div.s32 	%r6, %r30, %r13;
	mul.lo.s32 	%r22, %r6, %r13;
	sub.s32 	%r7, %r30, %r22;
	cvt.rn.f32.s32 	%f13, %r7;
	mul.f32 	%f14, %f3, %f13;
	cvt.f64.f32 	%fd10, %f14;
	cvt.f64.f32 	%fd11, %f18;
	add.f64 	%fd2, %fd11, %fd10;
	cvt.rn.f32.s32 	%f15, %r6;
	mul.f32 	%f16, %f2, %f15;
	cvt.f64.f32 	%fd12, %f16;
	add.f64 	%fd3, %fd1, %fd12;
	mov.f64 	%fd40, 0d0000000000000000;
	mov.b32 	%r31, 1;
	mov.f64 	%fd41, %fd40;
$L__BB0_4:
	mul.f64 	%fd13, %fd41, %fd41;
	mul.f64 	%fd14, %fd40, %fd40;
	sub.f64 	%fd15, %fd13, %fd14;
	mul.f64 	%fd16, %fd41, %fd40;
	fma.rn.f64 	%fd17, %fd41, %fd40, %fd16;
	add.f64 	%fd41, %fd2, %fd15;
	add.f64 	%fd40, %fd3, %fd17;
	abs.f64 	%fd18, %fd41;
	abs.f64 	%fd19, %fd40;
	mov.b64 	%rd5, %fd19;
	mov.b64 	%rd6, %fd18;
	min.u64 	%rd7, %rd5, %rd6;
	mov.b64 	%fd20, %rd7;
	max.u64 	%rd8, %rd6, %rd5;
	mov.b64 	%fd21, %rd8;
	{
	.reg .b32 %temp; 
	mov.b64 	{%temp, %r23}, %fd21;
	}
	and.b32  	%r24, %r23, -4194304;
	xor.b32  	%r25, %r24, 2144337920;
	mov.b32 	%r26, 0;
	mov.b64 	%fd22, {%r26, %r25};
	mul.f64 	%fd23, %fd22, %fd20;
	mul.f64 	%fd24, %fd22, %fd21;
	mul.f64 	%fd25, %fd23, %fd23;
	fma.rn.f64 	%fd26, %fd24, %fd24, %fd25;
	min.f64 	%fd27, %fd26, 0d7FEFFFFFFFFFFFFF;
	rsqrt.approx.ftz.f64 	%fd28, %fd27;
	mul.rn.f64 	%fd29, %fd28, %fd28;
	neg.f64 	%fd30, %fd29;
	fma.rn.f64 	%fd31, %fd27, %fd30, 0d3FF0000000000000;
	fma.rn.f64 	%fd32, %fd31, 0d3FD8000000000000, 0d3FE0000000000000;
	mul.rn.f64 	%fd33, %fd31, %fd28;
	fma.rn.f64 	%fd34, %fd32, %fd33, %fd28;
	mul.f64 	%fd35, %fd26, %fd34;
	or.b32  	%r27, %r24, 1048576;
	mov.b64 	%fd36, {%r26, %r27};
	mul.f64 	%fd37, %fd36, %fd35;
	setp.eq.f64 	%p4, %fd20, 0d0000000000000000;
	selp.f64 	%fd38, %fd21, %fd37, %p4;
	{
	.reg .b32 %temp; 
	mov.b64 	{%temp, %r28}, %fd20;
	}
	setp.lt.u32 	%p5, %r28, %r4;
	selp.f64 	%fd39, %fd38, %fd20, %p5;
	setp.gt.f64 	%p6, %fd39, 0d4000000000000000;
	@%p6 bra 	$L__BB0_6;
	add.s32 	%r31, %r31, 1;
	setp.eq.s32 	%p7, %r31, %r14;
	mov.f32 	%f19, 0f00000000;
	@%p7 bra 	$L__BB0_7;
	bra.uni 	$L__BB0_4;
$L__BB0_6:
	cvt.rn.f32.u32 	%f19, %r31;
$L__BB0_7:
	mad.lo.s32 	%r29, %r6, %r13, %r7;
	mul.wide.s32 	%rd9, %r29, 4;
	add.s64 	%rd10, %rd1, %rd9;
	st.global.f32 	[%rd10], %f19;
	add.s32 	%r30, %r30, %r2;
	setp.lt.s32 	%p8, %r30, %r3;
	@%p8 bra 	$L__BB0_3;
	bra.uni 	$L__BB0_9;
$L__BB0_8:
	mul.wide.s32 	%rd3, %r30, 4;
	add.s64 	%rd4, %rd1, %rd3;
	mov.b32 	%r20, 0;
	st.global.u32 	[%rd4], %r20;
	add.s32 	%r30, %r30, %r2;
	setp.lt.s32 	%p3, %r30, %r3;
	@%p3 bra 	$L__BB0_8;
$L__BB0_9:
	ret;

}


// ===== COMPILED SASS (sm_100) =====

	.target	sm_100

	.elftype	@"ET_EXEC"


//--------------------- .note.nv.tkinfo           --------------------------
	.section	.note.nv.tkinfo,"",@"SHT_NOTE"
	.sectionflags	@"SHF_NOTE_NV_TKINFO"
	.tkinfo
        /*0018*/ 	.word	0x00000002
        /*0030*/ 	.string	""
        /*0030*/ 	.string	"ptxas"
        /*0030*/ 	.string	"Cuda compilation tools, release 13.0, V13.0.88"
        /*0030*/ 	.string	"Build cuda_13.0.r13.0/compiler.36424714_0"
        /*0030*/ 	.string	"-arch sm_100 -m 64 "



//--------------------- .note.nv.cuinfo           --------------------------
	.section	.note.nv.cuinfo,"",@"SHT_NOTE"
	.sectionflags	@"SHF_NOTE_NV_CUINFO"
        /*0018*/ 	.short	0x0002
        /*001a*/ 	.short	0x0064
        /*001c*/ 	.short	0x0082
	.zero		2


//--------------------- .nv.info                  --------------------------
	.section	.nv.info,"",@"SHT_CUDA_INFO"
	.align	4


	//----- nvinfo : EIATTR_REGCOUNT
	.align		4
        /*0000*/ 	.byte	0x04, 0x2f
        /*0002*/ 	.short	(.L_29 - .L_28)
	.align		4
.L_28:
        /*0004*/ 	.word	index@(_Z14mbrot_func_gpuffffiiiPf)
        /*0008*/ 	.word	0x00000024


	//----- nvinfo : EIATTR_FRAME_SIZE
	.align		4
.L_29:
        /*000c*/ 	.byte	0x04, 0x11
        /*000e*/ 	.short	(.L_31 - .L_30)
	.align		4
.L_30:
        /*0010*/ 	.word	index@($__internal_0_$__cuda_sm3x_div_rn_noftz_f32_slowpath)
        /*0014*/ 	.word	0x00000000


	//----- nvinfo : EIATTR_FRAME_SIZE
	.align		4
.L_31:
        /*0018*/ 	.byte	0x04, 0x11
        /*001a*/ 	.short	(.L_33 - .L_32)
	.align		4
.L_32:
        /*001c*/ 	.word	index@(_Z14mbrot_func_gpuffffiiiPf)
        /*0020*/ 	.word	0x00000000


	//----- nvinfo : EIATTR_MIN_STACK_SIZE
	.align		4
.L_33:
        /*0024*/ 	.byte	0x04, 0x12
        /*0026*/ 	.short	(.L_35 - .L_34)
	.align		4
.L_34:
        /*0028*/ 	.word	index@(_Z14mbrot_func_gpuffffiiiPf)
        /*002c*/ 	.word	0x00000000
.L_35:


//--------------------- .nv.compat                --------------------------
	.section	.nv.compat,"",@"SHT_CUDA_COMPAT_INFO"
	.align	4
        /*0000*/ 	.byte	0x02, 0x09, 0x00, 0x00, 0x02, 0x02, 0x01, 0x00, 0x02, 0x05, 0x05, 0x00, 0x03, 0x07, 0x01, 0x01
        /*0010*/ 	.byte	0x02, 0x03, 0x00, 0x00, 0x02, 0x06, 0x01, 0x00, 0x04, 0x0b, 0x08, 0x00, 0x01, 0x00, 0x00, 0x00
        /*0020*/ 	.byte	0x00, 0x00, 0x00, 0x00


//--------------------- .nv.info._Z14mbrot_func_gpuffffiiiPf --------------------------
	.section	.nv.info._Z14mbrot_func_gpuffffiiiPf,"",@"SHT_CUDA_INFO"
	.sectionflags	@""
	.align	4


	//----- nvinfo : EIATTR_CUDA_API_VERSION
	.align		4
        /*0000*/ 	.byte	0x04, 0x37
        /*0002*/ 	.short	(.L_37 - .L_36)
.L_36:
        /*0004*/ 	.word	0x00000082


	//----- nvinfo : EIATTR_KPARAM_INFO
	.align		4
.L_37:
        /*0008*/ 	.byte	0x04, 0x17
        /*000a*/ 	.short	(.L_39 - .L_38)
.L_38:
        /*000c*/ 	.word	0x00000000
        /*0010*/ 	.short	0x0007
        /*0012*/ 	.short	0x0020
        /*0014*/ 	.byte	0x00, 0xf5, 0x21, 0x00


	//----- nvinfo : EIATTR_KPARAM_INFO
	.align		4
.L_39:
        /*0018*/ 	.byte	0x04, 0x17
        /*001a*/ 	.short	(.L_41 - .L_40)
.L_40:
        /*001c*/ 	.word	0x00000000
        /*0020*/ 	.short	0x0006
        /*0022*/ 	.short	0x0018
        /*0024*/ 	.byte	0x00, 0xf0, 0x11, 0x00


	//----- nvinfo : EIATTR_KPARAM_INFO
	.align		4
.L_41:
        /*0028*/ 	.byte	0x04, 0x17
        /*002a*/ 	.short	(.L_43 - .L_42)
.L_42:
        /*002c*/ 	.word	0x00000000
        /*0030*/ 	.short	0x0005
        /*0032*/ 	.short	0x0014
        /*0034*/ 	.byte	0x00, 0xf0, 0x11, 0x00


	//----- nvinfo : EIATTR_KPARAM_INFO
	.align		4
.L_43:
        /*0038*/ 	.byte	0x04, 0x17
        /*003a*/ 	.short	(.L_45 - .L_44)
.L_44:
        /*003c*/ 	.word	0x00000000
        /*0040*/ 	.short	0x0004
        /*0042*/ 	.short	0x0010
        /*0044*/ 	.byte	0x00, 0xf0, 0x11, 0x00


	//----- nvinfo : EIATTR_KPARAM_INFO
	.align		4
.L_45:
        /*0048*/ 	.byte	0x04, 0x17
        /*004a*/ 	.short	(.L_47 - .L_46)
.L_46:
        /*004c*/ 	.word	0x00000000
        /*0050*/ 	.short	0x0003
        /*0052*/ 	.short	0x000c
        /*0054*/ 	.byte	0x00, 0xf0, 0x11, 0x00


	//----- nvinfo : EIATTR_KPARAM_INFO
	.align		4
.L_47:
        /*0058*/ 	.byte	0x04, 0x17
        /*005a*/ 	.short	(.L_49 - .L_48)
.L_48:
        /*005c*/ 	.word	0x00000000
        /*0060*/ 	.short	0x0002
        /*0062*/ 	.short	0x0008
        /*0064*/ 	.byte	0x00, 0xf0, 0x11, 0x00


	//----- nvinfo : EIATTR_KPARAM_INFO
	.align		4
.L_49:
        /*0068*/ 	.byte	0x04, 0x17
        /*006a*/ 	.short	(.L_51 - .L_50)
.L_50:
        /*006c*/ 	.word	0x00000000
        /*0070*/ 	.short	0x0001
        /*0072*/ 	.short	0x0004
        /*0074*/ 	.byte	0x00, 0xf0, 0x11, 0x00


	//----- nvinfo : EIATTR_KPARAM_INFO
	.align		4
.L_51:
        /*0078*/ 	.byte	0x04, 0x17
        /*007a*/ 	.short	(.L_53 - .L_52)
.L_52:
        /*007c*/ 	.word	0x00000000
        /*0080*/ 	.short	0x0000
        /*0082*/ 	.short	0x0000
        /*0084*/ 	.byte	0x00, 0xf0, 0x11, 0x00


	//----- nvinfo : EIATTR_SPARSE_MMA_MASK
	.align		4
.L_53:
        /*0088*/ 	.byte	0x03, 0x50
        /*008a*/ 	.short	0x0000


	//----- nvinfo : EIATTR_MAXREG_COUNT
	.align		4
        /*008c*/ 	.byte	0x03, 0x1b
        /*008e*/ 	.short	0x00ff


	//----- nvinfo : EIATTR_MERCURY_ISA_VERSION
	.align		4
        /*0090*/ 	.byte	0x03, 0x5f
        /*0092*/ 	.short	0x0101


	//----- nvinfo : EIATTR_VRC_CTA_INIT_COUNT
	.align		4
        /*0094*/ 	.byte	0x02, 0x4a
	.zero		1
	.zero		1


	//----- nvinfo : EIATTR_EXIT_INSTR_OFFSETS
	.align		4
        /*0098*/ 	.byte	0x04, 0x1c
        /*009a*/ 	.short	(.L_55 - .L_54)


	//   ....[0]....
.L_54:
        /*009c*/ 	.word	0x000001b0


	//   ....[1]....
        /*00a0*/ 	.word	0x00000290


	//   ....[2]....
        /*00a4*/ 	.word	0x00000d60


	//----- nvinfo : EIATTR_CRS_STACK_SIZE
	.align		4
.L_55:
        /*00a8*/ 	.byte	0x04, 0x1e
        /*00aa*/ 	.short	(.L_57 - .L_56)
.L_56:
        /*00ac*/ 	.word	0x00000000


	//----- nvinfo : EIATTR_CBANK_PARAM_SIZE
	.align		4
.L_57:
        /*00b0*/ 	.byte	0x03, 0x19
        /*00b2*/ 	.short	0x0028


	//----- nvinfo : EIATTR_PARAM_CBANK
	.align		4
        /*00b4*/ 	.byte	0x04, 0x0a
        /*00b6*/ 	.short	(.L_59 - .L_58)
	.align		4
.L_58:
        /*00b8*/ 	.word	index@(.nv.constant0._Z14mbrot_func_gpuffffiiiPf)
        /*00bc*/ 	.short	0x0380
        /*00be*/ 	.short	0x0028


	//----- nvinfo : EIATTR_SW_WAR
	.align		4
.L_59:
        /*00c0*/ 	.byte	0x04, 0x36
        /*00c2*/ 	.short	(.L_61 - .L_60)
.L_60:
        /*00c4*/ 	.word	0x00000008
.L_61:


//--------------------- .nv.callgraph             --------------------------
	.section	.nv.callgraph,"",@"SHT_CUDA_CALLGRAPH"
	.align	4
	.sectionentsize	8
	.align		4
        /*0000*/ 	.word	0x00000000
	.align		4
        /*0004*/ 	.word	0xffffffff
	.align		4
        /*0008*/ 	.word	0x00000000
	.align		4
        /*000c*/ 	.word	0xfffffffe
	.align		4
        /*0010*/ 	.word	0x00000000
	.align		4
        /*0014*/ 	.word	0xfffffffd
	.align		4
        /*0018*/ 	.word	0x00000000
	.align		4
        /*001c*/ 	.word	0xfffffffc


//--------------------- .nv.constant4             --------------------------
	.section	.nv.constant4,"a",@progbits
	.align	8
	.align		8
.nv.constant4:
        /*0000*/ 	.dword	_ZN34_INTERNAL_93715f73_4_k_cu_d77ec6f64cuda3std3__45__cpo5beginE
	.align		8
        /*0008*/ 	.dword	_ZN34_INTERNAL_93715f73_4_k_cu_d77ec6f64cuda3std3__45__cpo3endE
	.align		8
        /*0010*/ 	.dword	_ZN34_INTERNAL_93715f73_4_k_cu_d77ec6f64cuda3std3__45__cpo6cbeginE
	.align		8
        /*0018*/ 	.dword	_ZN34_INTERNAL_93715f73_4_k_cu_d77ec6f64cuda3std3__45__cpo4cendE
	.align		8
        /*0020*/ 	.dword	_ZN34_INTERNAL_93715f73_4_k_cu_d77ec6f64cuda3std3__45__cpo6rbeginE
	.align		8
        /*0028*/ 	.dword	_ZN34_INTERNAL_93715f73_4_k_cu_d77ec6f64cuda3std3__45__cpo4rendE
	.align		8
        /*0030*/ 	.dword	_ZN34_INTERNAL_93715f73_4_k_cu_d77ec6f64cuda3std3__45__cpo7crbeginE
	.align		8
        /*0038*/ 	.dword	_ZN34_INTERNAL_93715f73_4_k_cu_d77ec6f64cuda3std3__45__cpo5crendE
	.align		8
        /*0040*/ 	.dword	_ZN34_INTERNAL_93715f73_4_k_cu_d77ec6f64cuda3std3__436_GLOBAL__N__93715f73_4_k_cu_d77ec6f66ignoreE
	.align		8
        /*0048*/ 	.dword	_ZN34_INTERNAL_93715f73_4_k_cu_d77ec6f64cuda3std3__419piecewise_constructE
	.align		8
        /*0050*/ 	.dword	_ZN34_INTERNAL_93715f73_4_k_cu_d77ec6f64cuda3std3__48in_placeE
	.align		8
        /*0058*/ 	.dword	_ZN34_INTERNAL_93715f73_4_k_cu_d77ec6f64cuda3std3__420unreachable_sentinelE
	.align		8
        /*0060*/ 	.dword	_ZN34_INTERNAL_93715f73_4_k_cu_d77ec6f64cuda3std6ranges3__45__cpo4swapE
	.align		8
        /*0068*/ 	.dword	_ZN34_INTERNAL_93715f73_4_k_cu_d77ec6f64cuda3std6ranges3__45__cpo9iter_moveE
	.align		8
        /*0070*/ 	.dword	_ZN34_INTERNAL_93715f73_4_k_cu_d77ec6f64cuda3std6ranges3__45__cpo5beginE
	.align		8
        /*0078*/ 	.dword	_ZN34_INTERNAL_93715f73_4_k_cu_d77ec6f64cuda3std6ranges3__45__cpo3endE
	.align		8
        /*0080*/ 	.dword	_ZN34_INTERNAL_93715f73_4_k_cu_d77ec6f64cuda3std6ranges3__45__cpo6cbeginE
	.align		8
        /*0088*/ 	.dword	_ZN34_INTERNAL_93715f73_4_k_cu_d77ec6f64cuda3std6ranges3__45__cpo4cendE
	.align		8
        /*0090*/ 	.dword	_ZN34_INTERNAL_93715f73_4_k_cu_d77ec6f64cuda3std6ranges3__45__cpo7advanceE
	.align		8
        /*0098*/ 	.dword	_ZN34_INTERNAL_93715f73_4_k_cu_d77ec6f64cuda3std6ranges3__45__cpo9iter_swapE
	.align		8
        /*00a0*/ 	.dword	_ZN34_INTERNAL_93715f73_4_k_cu_d77ec6f64cuda3std6ranges3__45__cpo4nextE
	.align		8
        /*00a8*/ 	.dword	_ZN34_INTERNAL_93715f73_4_k_cu_d77ec6f64cuda3std6ranges3__45__cpo4prevE
	.align		8
        /*00b0*/ 	.dword	_ZN34_INTERNAL_93715f73_4_k_cu_d77ec6f64cuda3std6ranges3__45__cpo4dataE
	.align		8
        /*00b8*/ 	.dword	_ZN34_INTERNAL_93715f73_4_k_cu_d77ec6f64cuda3std6ranges3__45__cpo5cdataE
	.align		8
        /*00c0*/ 	.dword	_ZN34_INTERNAL_93715f73_4_k_cu_d77ec6f64cuda3std6ranges3__45__cpo4sizeE
	.align		8
        /*00c8*/ 	.dword	_ZN34_INTERNAL_93715f73_4_k_cu_d77ec6f64cuda3std6ranges3__45__cpo5ssizeE
	.align		8
        /*00d0*/ 	.dword	_ZN34_INTERNAL_93715f73_4_k_cu_d77ec6f64cuda3std6ranges3__45__cpo8distanceE
	.align		8
        /*00d8*/ 	.dword	_ZN34_INTERNAL_93715f73_4_k_cu_d77ec6f66thrust24THRUST_300001_SM_1000_NS6system6detail10sequential3seqE


//--------------------- .text._Z14mbrot_func_gpuffffiiiPf --------------------------
	.section	.text._Z14mbrot_func_gpuffffiiiPf,"ax",@progbits
	.align	128
        .global         _Z14mbrot_func_gpuffffiiiPf
        .type           _Z14mbrot_func_gpuffffiiiPf,@function
        .size           _Z14mbrot_func_gpuffffiiiPf,(.L_x_18 - _Z14mbrot_func_gpuffffiiiPf)
        .other          _Z14mbrot_func_gpuffffiiiPf,@"STO_CUDA_ENTRY STV_DEFAULT"
_Z14mbrot_func_gpuffffiiiPf:
.text._Z14mbrot_func_gpuffffiiiPf:
[----:B------:R-:W-:Y:S01]  /*0000*/  LDC R1, c[0x0][0x37c] ;  /* 0x0000df00ff017b82 */ /* 0x000fe20000000800 */
[----:B------:R-:W0:Y:S07]  /*0010*/  LDCU UR4, c[0x0][0x394] ;  /* 0x00007280ff0477ac */ /* 0x000e2e0008000800 */
[----:B------:R-:W1:Y:S01]  /*0020*/  LDC R2, c[0x0][0x384] ;  /* 0x0000e100ff027b82 */ /* 0x000e620000000800 */
[----:B0-----:R-:W-:Y:S01]  /*0030*/  I2FP.F32.S32 R5, UR4 ;  /* 0x0000000400057c45 */ /* 0x001fe20008201400 */
[----:B------:R-:W1:Y:S03]  /*0040*/  LDCU UR4, c[0x0][0x38c] ;  /* 0x00007180ff0477ac */ /* 0x000e660008000800 */
[----:B------:R-:W0:Y:S01]  /*0050*/  MUFU.RCP R0, R5 ;  /* 0x0000000500007308 */ /* 0x000e220000001000 */
[----:B-1----:R-:W-:Y:S01]  /*0060*/  FADD R2, -R2, UR4 ;  /* 0x0000000402027e21 */ /* 0x002fe20008000100 */
[----:B0-----:R-:W-:-:S06]  /*0070*/  FFMA R3, -R5, R0, 1 ;  /* 0x3f80000005037423 */ /* 0x001fcc0000000100 */
[----:B------:R-:W0:Y:S01]  /*0080*/  FCHK P0, R2, R5 ;  /* 0x0000000502007302 */ /* 0x000e220000000000 */
[----:B------:R-:W-:-:S04]  /*0090*/  FFMA R3, R0, R3, R0 ;  /* 0x0000000300037223 */ /* 0x000fc80000000000 */
[----:B------:R-:W-:-:S04]  /*00a0*/  FFMA R0, R2, R3, RZ ;  /* 0x0000000302007223 */ /* 0x000fc800000000ff */
[----:B------:R-:W-:-:S04]  /*00b0*/  FFMA R4, -R5, R0, R2 ;  /* 0x0000000005047223 */ /* 0x000fc80000000102 */
[----:B------:R-:W-:Y:S01]  /*00c0*/  FFMA R0, R3, R4, R0 ;  /* 0x0000000403007223 */ /* 0x000fe20000000000 */
[----:B0-----:R-:W-:Y:S06]  /*00d0*/  @!P0 BRA `(.L_x_0) ;  /* 0x0000000000108947 */ /* 0x001fec0003800000 */
[----:B------:R-:W-:Y:S01]  /*00e0*/  IMAD.MOV.U32 R4, RZ, RZ, R2 ;  /* 0x000000ffff047224 */ /* 0x000fe200078e0002 */
[----:B------:R-:W-:-:S07]  /*00f0*/  MOV R6, 0x110 ;  /* 0x0000011000067802 */ /* 0x000fce0000000f00 */
[----:B------:R-:W-:Y:S05]  /*0100*/  CALL.REL.NOINC `($__internal_0_$__cuda_sm3x_div_rn_noftz_f32_slowpath) ;  /* 0x0000000c00187944 */ /* 0x000fea0003c00000 */
[----:B------:R-:W-:-:S07]  /*0110*/  IMAD.MOV.U32 R0, RZ, RZ, R9 ;  /* 0x000000ffff007224 */ /* 0x000fce00078e0009 */
.L_x_0:
[----:B------:R-:W0:Y:S01]  /*0120*/  S2R R3, SR_TID.X ;  /* 0x0000000000037919 */ /* 0x000e220000002100 */
[----:B------:R-:W0:Y:S01]  /*0130*/  S2UR UR4, SR_CTAID.X ;  /* 0x00000000000479c3 */ /* 0x000e220000002500 */
[----:B------:R-:W1:Y:S07]  /*0140*/  LDCU.64 UR10, c[0x0][0x390] ;  /* 0x00007200ff0a77ac */ /* 0x000e6e0008000a00 */
[----:B------:R-:W0:Y:S01]  /*0150*/  LDC R2, c[0x0][0x360] ;  /* 0x0000d800ff027b82 */ /* 0x000e220000000800 */
[----:B------:R-:W2:Y:S01]  /*0160*/  LDCU UR5, c[0x0][0x370] ;  /* 0x00006e00ff0577ac */ /* 0x000ea20008000800 */
[----:B-1----:R-:W-:Y:S01]  /*0170*/  UIMAD UR6, UR11, UR10, URZ ;  /* 0x0000000a0b0672a4 */ /* 0x002fe2000f8e02ff */
[----:B0-----:R-:W-:-:S02]  /*0180*/  IMAD R3, R2, UR4, R3 ;  /* 0x0000000402037c24 */ /* 0x001fc4000f8e0203 */
[----:B--2---:R-:W-:-:S03]  /*0190*/  IMAD R2, R2, UR5, RZ ;  /* 0x0000000502027c24 */ /* 0x004fc6000f8e02ff */
[----:B------:R-:W-:-:S13]  /*01a0*/  ISETP.GE.AND P0, PT, R3, UR6, PT ;  /* 0x0000000603007c0c */ /* 0x000fda000bf06270 */
[----:B------:R-:W-:Y:S05]  /*01b0*/  @P0 EXIT ;  /* 0x000000000000094d */ /* 0x000fea0003800000 */
[----:B------:R-:W0:Y:S01]  /*01c0*/  LDCU UR4, c[0x0][0x398] ;  /* 0x00007300ff0477ac */ /* 0x000e220008000800 */
[----:B------:R-:W1:Y:S01]  /*01d0*/  LDC R8, c[0x0][0x380] ;  /* 0x0000e000ff087b82 */ /* 0x000e620000000800 */
[----:B------:R-:W1:Y:S01]  /*01e0*/  LDCU UR5, c[0x0][0x388] ;  /* 0x00007100ff0577ac */ /* 0x000e620008000800 */
[----:B------:R-:W2:Y:S01]  /*01f0*/  LDCU.64 UR8, c[0x0][0x358] ;  /* 0x00006b00ff0877ac */ /* 0x000ea20008000a00 */
[----:B0-----:R-:W-:Y:S01]  /*0200*/  UISETP.GT.AND UP0, UPT, UR4, 0x1, UPT ;  /* 0x000000010400788c */ /* 0x001fe2000bf04270 */
[----:B-1----:R-:W-:-:S08]  /*0210*/  FADD R8, -R8, UR5 ;  /* 0x0000000508087e21 */ /* 0x002fd00008000100 */
[----:B--2---:R-:W-:Y:S05]  /*0220*/  BRA.U UP0, `(.L_x_1) ;  /* 0x00000001001c7547 */ /* 0x004fea000b800000 */
[----:B------:R-:W0:Y:S02]  /*0230*/  LDC.64 R6, c[0x0][0x3a0] ;  /* 0x0000e800ff067b82 */ /* 0x000e240000000a00 */
.L_x_2:
[----:B0-----:R-:W-:-:S04]  /*0240*/  IMAD.WIDE R4, R3, 0x4, R6 ;  /* 0x0000000403047825 */ /* 0x001fc800078e0206 */
[----:B------:R-:W-:Y:S01]  /*0250*/  IMAD.IADD R3, R2, 0x1, R3 ;  /* 0x0000000102037824 */ /* 0x000fe200078e0203 */
[----:B------:R1:W-:Y:S04]  /*0260*/  STG.E desc[UR8][R4.64], RZ ;  /* 0x000000ff04007986 */ /* 0x0003e8000c101908 */
[----:B------:R-:W-:-:S13]  /*0270*/  ISETP.GE.AND P0, PT, R3, UR6, PT ;  /* 0x0000000603007c0c */ /* 0x000fda000bf06270 */
[----:B-1----:R-:W-:Y:S05]  /*0280*/  @!P0 BRA `(.L_x_2) ;  /* 0xfffffffc00ec8947 */ /* 0x002fea000383ffff */
[----:B------:R-:W-:Y:S05]  /*0290*/  EXIT ;  /* 0x000000000000794d */ /* 0x000fea0003800000 */
.L_x_1:
[----:B------:R-:W-:-:S04]  /*02a0*/  I2FP.F32.S32 R5, UR10 ;  /* 0x0000000a00057c45 */ /* 0x000fc80008201400 */
[----:B------:R-:W0:Y:S08]  /*02b0*/  MUFU.RCP R4, R5 ;  /* 0x0000000500047308 */ /* 0x000e300000001000 */
[----:B------:R-:W1:Y:S01]  /*02c0*/  FCHK P0, R8, R5 ;  /* 0x0000000508007302 */ /* 0x000e620000000000 */
[----:B0-----:R-:W-:-:S04]  /*02d0*/  FFMA R7, -R5, R4, 1 ;  /* 0x3f80000005077423 */ /* 0x001fc80000000104 */
[----:B------:R-:W-:-:S04]  /*02e0*/  FFMA R4, R4, R7, R4 ;  /* 0x0000000704047223 */ /* 0x000fc80000000004 */
[----:B------:R-:W-:-:S04]  /*02f0*/  FFMA R6, R4, R8, RZ ;  /* 0x0000000804067223 */ /* 0x000fc800000000ff */
[----:B------:R-:W-:-:S04]  /*0300*/  FFMA R7, -R5, R6, R8 ;  /* 0x0000000605077223 */ /* 0x000fc80000000108 */
[----:B------:R-:W-:Y:S01]  /*0310*/  FFMA R4, R4, R7, R6 ;  /* 0x0000000704047223 */ /* 0x000fe20000000006 */
[----:B-1----:R-:W-:Y:S06]  /*0320*/  @!P0 BRA `(.L_x_3) ;  /* 0x0000000000108947 */ /* 0x002fec0003800000 */
[----:B------:R-:W-:Y:S01]  /*0330*/  IMAD.MOV.U32 R4, RZ, RZ, R8 ;  /* 0x000000ffff047224 */ /* 0x000fe200078e0008 */
[----:B------:R-:W-:-:S07]  /*0340*/  MOV R6, 0x360 ;  /* 0x0000036000067802 */ /* 0x000fce0000000f00 */
[----:B------:R-:W-:Y:S05]  /*0350*/  CALL.REL.NOINC `($__internal_0_$__cuda_sm3x_div_rn_noftz_f32_slowpath) ;  /* 0x0000000800847944 */ /* 0x000fea0003c00000 */
[----:B------:R-:W-:-:S07]  /*0360*/  IMAD.MOV.U32 R4, RZ, RZ, R9 ;  /* 0x000000ffff047224 */ /* 0x000fce00078e0009 */
.L_x_3:
[----:B------:R-:W0:Y:S01]  /*0370*/  LDCU UR4, c[0x0][0x384] ;  /* 0x00007080ff0477ac */ /* 0x000e220008000800 */
[----:B------:R-:W1:Y:S01]  /*0380*/  LDCU UR10, c[0x0][0x398] ;  /* 0x00007300ff0a77ac */ /* 0x000e620008000800 */
[----:B0-----:R-:W0:Y:S02]  /*0390*/  F2F.F64.F32 R8, UR4 ;  /* 0x0000000400087d10 */ /* 0x001e240008201800 */
.L_x_8:
[----:B--2---:R-:W2:Y:S01]  /*03a0*/  LDC R12, c[0x0][0x390] ;  /* 0x0000e400ff0c7b82 */ /* 0x004ea20000000800 */
[----:B------:R-:W-:Y:S01]  /*03b0*/  IABS R13, R3 ;  /* 0x00000003000d7213 */ /* 0x000fe20000000000 */
[----:B------:R-:W3:Y:S01]  /*03c0*/  LDCU UR4, c[0x0][0x380] ;  /* 0x00007000ff0477ac */ /* 0x000ee20008000800 */
[----:B------:R-:W-:Y:S01]  /*03d0*/  DFMA R18, RZ, RZ, RZ ;  /* 0x000000ffff12722b */ /* 0x000fe200000000ff */
[----:B------:R-:W-:Y:S01]  /*03e0*/  IMAD.MOV.U32 R28, RZ, RZ, RZ ;  /* 0x000000ffff1c7224 */ /* 0x000fe200078e00ff */
[----:B------:R-:W-:Y:S01]  /*03f0*/  BSSY.RECONVERGENT B0, `(.L_x_4) ;  /* 0x000008e000007945 */ /* 0x000fe20003800200 */
[----:B------:R-:W-:Y:S02]  /*0400*/  UMOV UR5, 0x7fefffff ;  /* 0x7fefffff00057882 */ /* 0x000fe40000000000 */
[----:B------:R-:W-:Y:S01]  /*0410*/  UMOV UR7, UR5 ;  /* 0x0000000500077c82 */ /* 0x000fe20008000000 */
[----:B---3--:R-:W-:Y:S01]  /*0420*/  F2F.F64.F32 R14, UR4 ;  /* 0x00000004000e7d10 */ /* 0x008fe20008201800 */
[----:B------:R-:W-:Y:S01]  /*0430*/  UMOV UR4, 0xffffffff ;  /* 0xffffffff00047882 */ /* 0x000fe20000000000 */
[----:B--2---:R-:W-:-:S06]  /*0440*/  IABS R10, R12 ;  /* 0x0000000c000a7213 */ /* 0x004fcc0000000000 */
[----:B------:R-:W2:Y:S08]  /*0450*/  I2F.RP R5, R10 ;  /* 0x0000000a00057306 */ /* 0x000eb00000209400 */
[----:B--2---:R-:W2:Y:S02]  /*0460*/  MUFU.RCP R5, R5 ;  /* 0x0000000500057308 */ /* 0x004ea40000001000 */
[----:B--2---:R-:W-:-:S06]  /*0470*/  VIADD R6, R5, 0xffffffe ;  /* 0x0ffffffe05067836 */ /* 0x004fcc0000000000 */
[----:B------:R2:W3:Y:S02]  /*0480*/  F2I.FTZ.U32.TRUNC.NTZ R7, R6 ;  /* 0x0000000600077305 */ /* 0x0004e4000021f000 */
[----:B--2---:R-:W-:Y:S02]  /*0490*/  IMAD.MOV.U32 R6, RZ, RZ, RZ ;  /* 0x000000ffff067224 */ /* 0x004fe400078e00ff */
[----:B---3--:R-:W-:-:S04]  /*04a0*/  IMAD.MOV R11, RZ, RZ, -R7 ;  /* 0x000000ffff0b7224 */ /* 0x008fc800078e0a07 */
[----:B------:R-:W-:-:S04]  /*04b0*/  IMAD R11, R11, R10, RZ ;  /* 0x0000000a0b0b7224 */ /* 0x000fc800078e02ff */
[----:B------:R-:W-:Y:S01]  /*04c0*/  IMAD.HI.U32 R7, R7, R11, R6 ;  /* 0x0000000b07077227 */ /* 0x000fe200078e0006 */
[----:B------:R-:W-:-:S03]  /*04d0*/  LOP3.LUT R6, R3, R12, RZ, 0x3c, !PT ;  /* 0x0000000c03067212 */ /* 0x000fc600078e3cff */
[----:B------:R-:W-:Y:S01]  /*04e0*/  IMAD.MOV.U32 R11, RZ, RZ, R13 ;  /* 0x000000ffff0b7224 */ /* 0x000fe200078e000d */
[----:B------:R-:W-:-:S03]  /*04f0*/  ISETP.GE.AND P1, PT, R6, RZ, PT ;  /* 0x000000ff0600720c */ /* 0x000fc60003f26270 */
[----:B------:R-:W-:-:S04]  /*0500*/  IMAD.HI.U32 R5, R7, R11, RZ ;  /* 0x0000000b07057227 */ /* 0x000fc800078e00ff */
[----:B------:R-:W-:-:S04]  /*0510*/  IMAD.MOV R7, RZ, RZ, -R5 ;  /* 0x000000ffff077224 */ /* 0x000fc800078e0a05 */
[----:B------:R-:W-:-:S05]  /*0520*/  IMAD R7, R10, R7, R11 ;  /* 0x000000070a077224 */ /* 0x000fca00078e020b */
[----:B------:R-:W-:-:S13]  /*0530*/  ISETP.GT.U32.AND P2, PT, R10, R7, PT ;  /* 0x000000070a00720c */ /* 0x000fda0003f44070 */
[----:B------:R-:W-:Y:S02]  /*0540*/  @!P2 IMAD.IADD R7, R7, 0x1, -R10 ;  /* 0x000000010707a824 */ /* 0x000fe400078e0a0a */
[----:B------:R-:W-:Y:S01]  /*0550*/  @!P2 VIADD R5, R5, 0x1 ;  /* 0x000000010505a836 */ /* 0x000fe20000000000 */
[----:B------:R-:W-:Y:S02]  /*0560*/  ISETP.NE.AND P2, PT, R12, RZ, PT ;  /* 0x000000ff0c00720c */ /* 0x000fe40003f45270 */
[----:B------:R-:W-:-:S13]  /*0570*/  ISETP.GE.U32.AND P0, PT, R7, R10, PT ;  /* 0x0000000a0700720c */ /* 0x000fda0003f06070 */
[----:B------:R-:W-:-:S04]  /*0580*/  @P0 VIADD R5, R5, 0x1 ;  /* 0x0000000105050836 */ /* 0x000fc80000000000 */
[----:B------:R-:W-:Y:S01]  /*0590*/  @!P1 IMAD.MOV R5, RZ, RZ, -R5 ;  /* 0x000000ffff059224 */ /* 0x000fe200078e0a05 */
[----:B------:R-:W-:-:S04]  /*05a0*/  @!P2 LOP3.LUT R5, RZ, R12, RZ, 0x33, !PT ;  /* 0x0000000cff05a212 */ /* 0x000fc800078e33ff */
[----:B------:R-:W-:Y:S01]  /*05b0*/  I2FP.F32.S32 R7, R5 ;  /* 0x0000000500077245 */ /* 0x000fe20000201400 */
[----:B------:R-:W-:-:S04]  /*05c0*/  IMAD.MOV R6, RZ, RZ, -R5 ;  /* 0x000000ffff067224 */ /* 0x000fc800078e0a05 */
[----:B------:R-:W-:Y:S02]  /*05d0*/  IMAD R6, R12, R6, R3 ;  /* 0x000000060c067224 */ /* 0x000fe400078e0203 */
[----:B------:R-:W-:-:S03]  /*05e0*/  FMUL R20, R7, R0 ;  /* 0x0000000007147220 */ /* 0x000fc60000400000 */
[----:B------:R-:W-:Y:S01]  /*05f0*/  I2FP.F32.S32 R7, R6 ;  /* 0x0000000600077245 */ /* 0x000fe20000201400 */
[----:B------:R-:W0:Y:S04]  /*0600*/  F2F.F64.F32 R10, R20 ;  /* 0x00000014000a7310 */ /* 0x000e280000201800 */
[----:B------:R-:W-:-:S04]  /*0610*/  FMUL R7, R7, R4 ;  /* 0x0000000407077220 */ /* 0x000fc80000400000 */
[----:B------:R-:W2:Y:S01]  /*0620*/  F2F.F64.F32 R12, R7 ;  /* 0x00000007000c7310 */ /* 0x000ea20000201800 */
[----:B0-----:R-:W-:Y:S02]  /*0630*/  DADD R10, R8, R10 ;  /* 0x00000000080a7229 */ /* 0x001fe4000000000a */
[----:B--2---:R-:W-:-:S06]  /*0640*/  DADD R12, R12, R14 ;  /* 0x000000000c0c7229 */ /* 0x004fcc000000000e */
[----:B------:R-:W-:Y:S02]  /*0650*/  DADD R18, R10, R18 ;  /* 0x000000000a127229 */ /* 0x000fe40000000012 */
[----:B------:R-:W-:-:S06]  /*0660*/  DADD R16, RZ, R12 ;  /* 0x00000000ff107229 */ /* 0x000fcc000000000c */
[----:B------:R-:W-:Y:S02]  /*0670*/  DADD R24, -RZ, |R18| ;  /* 0x00000000ff187229 */ /* 0x000fe40000000512 */
[----:B------:R-:W-:-:S10]  /*0680*/  DADD R22, -RZ, |R16| ;  /* 0x00000000ff167229 */ /* 0x000fd40000000510 */
[----:B------:R-:W-:Y:S02]  /*0690*/  ISETP.GT.U32.AND P1, PT, R22, R24, PT ;  /* 0x000000181600720c */ /* 0x000fe40003f24070 */
[CC--:B------:R-:W-:Y:S02]  /*06a0*/  ISETP.LT.U32.AND P0, PT, R24.reuse, R22.reuse, PT ;  /* 0x000000161800720c */ /* 0x0c0fe40003f01070 */
[----:B------:R-:W-:Y:S02]  /*06b0*/  ISETP.GT.U32.AND.EX P1, PT, R23, R25, PT, P1 ;  /* 0x000000191700720c */ /* 0x000fe40003f24110 */
[----:B------:R-:W-:Y:S02]  /*06c0*/  ISETP.LT.U32.AND.EX P0, PT, R25, R23, PT, P0 ;  /* 0x000000171900720c */ /* 0x000fe40003f01100 */
[----:B------:R-:W-:Y:S02]  /*06d0*/  SEL R21, R23, R25, P1 ;  /* 0x0000001917157207 */ /* 0x000fe40000800000 */
[----:B------:R-:W-:-:S02]  /*06e0*/  SEL R14, R24, R22, P0 ;  /* 0x00000016180e7207 */ /* 0x000fc40000000000 */
[----:B------:R-:W-:Y:S02]  /*06f0*/  LOP3.LUT R7, R21, 0xffc00000, RZ, 0xc0, !PT ;  /* 0xffc0000015077812 */ /* 0x000fe400078ec0ff */
[----:B------:R-:W-:Y:S01]  /*0700*/  SEL R15, R25, R23, P0 ;  /* 0x00000017190f7207 */ /* 0x000fe20000000000 */
[----:B------:R-:W-:Y:S01]  /*0710*/  IMAD.U32 R25, RZ, RZ, UR7 ;  /* 0x00000007ff197e24 */ /* 0x000fe2000f8e00ff */
[----:B------:R-:W-:Y:S02]  /*0720*/  LOP3.LUT R29, R7, 0x7fd00000, RZ, 0x3c, !PT ;  /* 0x7fd00000071d7812 */ /* 0x000fe400078e3cff */
[----:B------:R-:W-:-:S04]  /*0730*/  SEL R20, R22, R24, P1 ;  /* 0x0000001816147207 */ /* 0x000fc80000800000 */
[C---:B------:R-:W-:Y:S02]  /*0740*/  DMUL R26, R28.reuse, R14 ;  /* 0x0000000e1c1a7228 */ /* 0x040fe40000000000 */
[----:B------:R-:W-:Y:S01]  /*0750*/  DMUL R22, R28, R20 ;  /* 0x000000141c167228 */ /* 0x000fe20000000000 */
[----:B------:R-:W-:Y:S02]  /*0760*/  IMAD.MOV.U32 R28, RZ, RZ, 0x0 ;  /* 0x00000000ff1c7424 */ /* 0x000fe400078e00ff */
[----:B------:R-:W-:-:S03]  /*0770*/  IMAD.MOV.U32 R29, RZ, RZ, 0x3fd80000 ;  /* 0x3fd80000ff1d7424 */ /* 0x000fc600078e00ff */
[----:B------:R-:W-:-:S08]  /*0780*/  DMUL R26, R26, R26 ;  /* 0x0000001a1a1a7228 */ /* 0x000fd00000000000 */
[----:B------:R-:W-:Y:S01]  /*0790*/  DFMA R22, R22, R22, R26 ;  /* 0x000000161616722b */ /* 0x000fe2000000001a */
[----:B------:R-:W-:-:S07]  /*07a0*/  IMAD.MOV.U32 R26, RZ, RZ, RZ ;  /* 0x000000ffff1a7224 */ /* 0x000fce00078e00ff */
[----:B------:R-:W-:Y:S02]  /*07b0*/  DSETP.MIN.AND P0, P1, R22, UR4, PT ;  /* 0x0000000416007e2a */ /* 0x000fe4000b900000 */
[----:B------:R-:W-:-:S05]  /*07c0*/  IMAD.MOV.U32 R24, RZ, RZ, R23 ;  /* 0x000000ffff187224 */ /* 0x000fca00078e0017 */
[----:B------:R-:W-:Y:S01]  /*07d0*/  FSEL R31, R24, UR7, P0 ;  /* 0x00000007181f7c08 */ /* 0x000fe20008000000 */
[----:B------:R-:W-:-:S05]  /*07e0*/  IMAD.MOV.U32 R24, RZ, RZ, R22 ;  /* 0x000000ffff187224 */ /* 0x000fca00078e0016 */
[----:B------:R-:W-:Y:S01]  /*07f0*/  SEL R30, R24, UR4, P0 ;  /* 0x00000004181e7c07 */ /* 0x000fe20008000000 */
[----:B------:R-:W-:Y:S01]  /*0800*/  DSETP.NEU.AND P0, PT, R14, RZ, PT ;  /* 0x000000ff0e00722a */ /* 0x000fe20003f0d000 */
[----:B------:R-:W-:Y:S02]  /*0810*/  @P1 LOP3.LUT R31, R25, 0x80000, RZ, 0xfc, !PT ;  /* 0x00080000191f1812 */ /* 0x000fe400078efcff */
[----:B------:R-:W-:Y:S02]  /*0820*/  ISETP.GE.U32.AND P1, PT, R15, 0x7ff00000, PT ;  /* 0x7ff000000f00780c */ /* 0x000fe40003f26070 */
[----:B------:R-:W0:Y:S02]  /*0830*/  MUFU.RSQ64H R27, R31 ;  /* 0x0000001f001b7308 */ /* 0x000e240000001c00 */
[----:B0-----:R-:W-:-:S08]  /*0840*/  DMUL R24, R26, R26 ;  /* 0x0000001a1a187228 */ /* 0x001fd00000000000 */
[----:B------:R-:W-:-:S08]  /*0850*/  DFMA R24, R30, -R24, 1 ;  /* 0x3ff000001e18742b */ /* 0x000fd00000000818 */
[----:B------:R-:W-:Y:S02]  /*0860*/  DFMA R28, R24, R28, 0.5 ;  /* 0x3fe00000181c742b */ /* 0x000fe4000000001c */
[----:B------:R-:W-:-:S08]  /*0870*/  DMUL R24, R26, R24 ;  /* 0x000000181a187228 */ /* 0x000fd00000000000 */
[----:B------:R-:W-:-:S08]  /*0880*/  DFMA R24, R28, R24, R26 ;  /* 0x000000181c18722b */ /* 0x000fd0000000001a */
[----:B------:R-:W-:Y:S01]  /*0890*/  DMUL R24, R22, R24 ;  /* 0x0000001816187228 */ /* 0x000fe20000000000 */
[----:B------:R-:W-:Y:S01]  /*08a0*/  LOP3.LUT R23, R7, 0x100000, RZ, 0xfc, !PT ;  /* 0x0010000007177812 */ /* 0x000fe200078efcff */
[----:B------:R-:W-:Y:S02]  /*08b0*/  IMAD.MOV.U32 R22, RZ, RZ, RZ ;  /* 0x000000ffff167224 */ /* 0x000fe400078e00ff */
[----:B------:R-:W-:-:S04]  /*08c0*/  IMAD.MOV.U32 R7, RZ, RZ, 0x1 ;  /* 0x00000001ff077424 */ /* 0x000fc800078e00ff */
[----:B------:R-:W-:-:S10]  /*08d0*/  DMUL R24, R24, R22 ;  /* 0x0000001618187228 */ /* 0x000fd40000000000 */
[----:B------:R-:W-:Y:S02]  /*08e0*/  @!P1 FSEL R14, R20, R24, !P0 ;  /* 0x00000018140e9208 */ /* 0x000fe40004000000 */
[----:B------:R-:W-:-:S06]  /*08f0*/  @!P1 FSEL R15, R21, R25, !P0 ;  /* 0x00000019150f9208 */ /* 0x000fcc0004000000 */
[----:B------:R-:W-:-:S14]  /*0900*/  DSETP.GT.AND P0, PT, R14, 2, PT ;  /* 0x400000000e00742a */ /* 0x000fdc0003f04000 */
[----:B------:R-:W-:Y:S05]  /*0910*/  @P0 BRA `(.L_x_5) ;  /* 0x0000000000e80947 */ /* 0x000fea0003800000 */
[----:B------:R-:W-:Y:S02]  /*0920*/  IMAD.MOV.U32 R14, RZ, RZ, R18 ;  /* 0x000000ffff0e7224 */ /* 0x000fe400078e0012 */
[----:B------:R-:W-:-:S07]  /*0930*/  IMAD.MOV.U32 R15, RZ, RZ, R19 ;  /* 0x000000ffff0f7224 */ /* 0x000fce00078e0013 */
.L_x_7:
[----:B------:R-:W-:Y:S02]  /*0940*/  VIADD R7, R7, 0x1 ;  /* 0x0000000107077836 */ /* 0x000fe40000000000 */
[----:B------:R-:W-:-:S03]  /*0950*/  IMAD.MOV.U32 R19, RZ, RZ, RZ ;  /* 0x000000ffff137224 */ /* 0x000fc600078e00ff */
[----:B-1----:R-:W-:-:S13]  /*0960*/  ISETP.NE.AND P0, PT, R7, UR10, PT ;  /* 0x0000000a07007c0c */ /* 0x002fda000bf05270 */
[----:B------:R-:W-:Y:S05]  /*0970*/  @!P0 BRA `(.L_x_6) ;  /* 0x0000000000d48947 */ /* 0x000fea0003800000 */
[-C--:B------:R-:W-:Y:S01]  /*0980*/  DMUL R18, R14, R14.reuse ;  /* 0x0000000e0e127228 */ /* 0x080fe20000000000 */
[----:B------:R-:W-:Y:S01]  /*0990*/  IMAD.MOV.U32 R28, RZ, RZ, RZ ;  /* 0x000000ffff1c7224 */ /* 0x000fe200078e00ff */
[C---:B------:R-:W-:Y:S01]  /*09a0*/  DMUL R20, R16.reuse, R14 ;  /* 0x0000000e10147228 */ /* 0x040fe20000000000 */
[----:B------:R-:W-:Y:S01]  /*09b0*/  UMOV UR4, 0xffffffff ;  /* 0xffffffff00047882 */ /* 0x000fe20000000000 */
[----:B------:R-:W-:Y:S02]  /*09c0*/  UMOV UR5, 0x7fefffff ;  /* 0x7fefffff00057882 */ /* 0x000fe40000000000 */
[----:B------:R-:W-:Y:S02]  /*09d0*/  UMOV UR7, UR5 ;  /* 0x0000000500077c82 */ /* 0x000fe40008000000 */
[C---:B------:R-:W-:Y:S02]  /*09e0*/  DFMA R18, R16.reuse, R16, -R18 ;  /* 0x000000101012722b */ /* 0x040fe40000000812 */
[----:B------:R-:W-:-:S06]  /*09f0*/  DFMA R14, R16, R14, R20 ;  /* 0x0000000e100e722b */ /* 0x000fcc0000000014 */
[----:B------:R-:W-:Y:S02]  /*0a00*/  DADD R16, R12, R18 ;  /* 0x000000000c107229 */ /* 0x000fe40000000012 */
[----:B------:R-:W-:-:S06]  /*0a10*/  DADD R14, R10, R14 ;  /* 0x000000000a0e7229 */ /* 0x000fcc000000000e */
        /* <DEDUP_REMOVED lines=12> */
[----:B------:R-:W-:Y:S02]  /*0ae0*/  SEL R18, R24, R22, P1 ;  /* 0x0000001618127207 */ /* 0x000fe40000800000 */
[----:B------:R-:W-:Y:S01]  /*0af0*/  LOP3.LUT R31, R30, 0x100000, RZ, 0xfc, !PT ;  /* 0x001000001e1f7812 */ /* 0x000fe200078efcff */
[----:B------:R-:W-:Y:S01]  /*0b00*/  IMAD.MOV.U32 R30, RZ, RZ, RZ ;  /* 0x000000ffff1e7224 */ /* 0x000fe200078e00ff */
[----:B------:R-:W-:-:S02]  /*0b10*/  DMUL R26, R28, R20 ;  /* 0x000000141c1a7228 */ /* 0x000fc40000000000 */
        /* <DEDUP_REMOVED lines=20> */
[----:B------:R-:W-:-:S08]  /*0c60*/  DMUL R24, R22, R24 ;  /* 0x0000001816187228 */ /* 0x000fd00000000000 */
[----:B------:R-:W-:-:S10]  /*0c70*/  DMUL R24, R24, R30 ;  /* 0x0000001e18187228 */ /* 0x000fd40000000000 */
[----:B------:R-:W-:Y:S02]  /*0c80*/  @!P1 FSEL R20, R18, R24, !P0 ;  /* 0x0000001812149208 */ /* 0x000fe40004000000 */
[----:B------:R-:W-:-:S06]  /*0c90*/  @!P1 FSEL R21, R19, R25, !P0 ;  /* 0x0000001913159208 */ /* 0x000fcc0004000000 */
[----:B------:R-:W-:-:S14]  /*0ca0*/  DSETP.GT.AND P0, PT, R20, 2, PT ;  /* 0x400000001400742a */ /* 0x000fdc0003f04000 */
[----:B------:R-:W-:Y:S05]  /*0cb0*/  @!P0 BRA `(.L_x_7) ;  /* 0xfffffffc00208947 */ /* 0x000fea000383ffff */
.L_x_5:
[----:B------:R-:W-:-:S07]  /*0cc0*/  I2FP.F32.U32 R19, R7 ;  /* 0x0000000700137245 */ /* 0x000fce0000201000 */
.L_x_6:
[----:B-1----:R-:W-:Y:S05]  /*0cd0*/  BSYNC.RECONVERGENT B0 ;  /* 0x0000000000007941 */ /* 0x002fea0003800200 */
.L_x_4:
[----:B------:R-:W0:Y:S01]  /*0ce0*/  LDC.64 R10, c[0x0][0x3a0] ;  /* 0x0000e800ff0a7b82 */ /* 0x000e220000000a00 */
[----:B------:R-:W1:Y:S01]  /*0cf0*/  LDCU UR4, c[0x0][0x390] ;  /* 0x00007200ff0477ac */ /* 0x000e620008000800 */
[----:B------:R-:W-:-:S05]  /*0d00*/  IMAD.IADD R3, R2, 0x1, R3 ;  /* 0x0000000102037824 */ /* 0x000fca00078e0203 */
[----:B------:R-:W-:Y:S01]  /*0d10*/  ISETP.GE.AND P0, PT, R3, UR6, PT ;  /* 0x0000000603007c0c */ /* 0x000fe2000bf06270 */
[----:B-1----:R-:W-:-:S04]  /*0d20*/  IMAD R7, R5, UR4, R6 ;  /* 0x0000000405077c24 */ /* 0x002fc8000f8e0206 */
[----:B0-----:R-:W-:-:S05]  /*0d30*/  IMAD.WIDE R6, R7, 0x4, R10 ;  /* 0x0000000407067825 */ /* 0x001fca00078e020a */
[----:B------:R2:W-:Y:S03]  /*0d40*/  STG.E desc[UR8][R6.64], R19 ;  /* 0x0000001306007986 */ /* 0x0005e6000c101908 */
[----:B------:R-:W-:Y:S05]  /*0d50*/  @!P0 BRA `(.L_x_8) ;  /* 0xfffffff400908947 */ /* 0x000fea000383ffff */
[----:B------:R-:W-:Y:S05]  /*0d60*/  EXIT ;  /* 0x000000000000794d */ /* 0x000fea0003800000 */
        .weak           $__internal_0_$__cuda_sm3x_div_rn_noftz_f32_slowpath
        .type           $__internal_0_$__cuda_sm3x_div_rn_noftz_f32_slowpath,@function
        .size           $__internal_0_$__cuda_sm3x_div_rn_noftz_f32_slowpath,(.L_x_18 - $__internal_0_$__cuda_sm3x_div_rn_noftz_f32_slowpath)
$__internal_0_$__cuda_sm3x_div_rn_noftz_f32_slowpath:
[----:B------:R-:W-:Y:S02]  /*0d70*/  SHF.R.U32.HI R8, RZ, 0x17, R5 ;  /* 0x00000017ff087819 */ /* 0x000fe40000011605 */
[----:B------:R-:W-:Y:S02]  /*0d80*/  SHF.R.U32.HI R7, RZ, 0x17, R4 ;  /* 0x00000017ff077819 */ /* 0x000fe40000011604 */
[----:B------:R-:W-:Y:S02]  /*0d90*/  LOP3.LUT R12, R8, 0xff, RZ, 0xc0, !PT ;  /* 0x000000ff080c7812 */ /* 0x000fe400078ec0ff */
[----:B------:R-:W-:-:S03]  /*0da0*/  LOP3.LUT R10, R7, 0xff, RZ, 0xc0, !PT ;  /* 0x000000ff070a7812 */ /* 0x000fc600078ec0ff */
[----:B------:R-:W-:Y:S02]  /*0db0*/  VIADD R9, R12, 0xffffffff ;  /* 0xffffffff0c097836 */ /* 0x000fe40000000000 */
[----:B------:R-:W-:-:S03]  /*0dc0*/  VIADD R8, R10, 0xffffffff ;  /* 0xffffffff0a087836 */ /* 0x000fc60000000000 */
[----:B------:R-:W-:-:S04]  /*0dd0*/  ISETP.GT.U32.AND P0, PT, R9, 0xfd, PT ;  /* 0x000000fd0900780c */ /* 0x000fc80003f04070 */
[----:B------:R-:W-:-:S13]  /*0de0*/  ISETP.GT.U32.OR P0, PT, R8, 0xfd, P0 ;  /* 0x000000fd0800780c */ /* 0x000fda0000704470 */
[----:B------:R-:W-:Y:S01]  /*0df0*/  @!P0 IMAD.MOV.U32 R7, RZ, RZ, RZ ;  /* 0x000000ffff078224 */ /* 0x000fe200078e00ff */
[----:B------:R-:W-:Y:S06]  /*0e00*/  @!P0 BRA `(.L_x_9) ;  /* 0x00000000005c8947 */ /* 0x000fec0003800000 */
[----:B------:R-:W-:Y:S02]  /*0e10*/  FSETP.GTU.FTZ.AND P0, PT, |R4|, +INF , PT ;  /* 0x7f8000000400780b */ /* 0x000fe40003f1c200 */
[----:B------:R-:W-:-:S04]  /*0e20*/  FSETP.GTU.FTZ.AND P1, PT, |R5|, +INF , PT ;  /* 0x7f8000000500780b */ /* 0x000fc80003f3c200 */
[----:B------:R-:W-:-:S13]  /*0e30*/  PLOP3.LUT P0, PT, P0, P1, PT, 0xf8, 0x8f ;  /* 0x00000000008f781c */ /* 0x000fda0000703f70 */
[----:B------:R-:W-:Y:S05]  /*0e40*/  @P0 BRA `(.L_x_10) ;  /* 0x0000000400440947 */ /* 0x000fea0003800000 */
[----:B------:R-:W-:-:S13]  /*0e50*/  LOP3.LUT P0, RZ, R5, 0x7fffffff, R4, 0xc8, !PT ;  /* 0x7fffffff05ff7812 */ /* 0x000fda000780c804 */
[----:B------:R-:W-:Y:S05]  /*0e60*/  @!P0 BRA `(.L_x_11) ;  /* 0x0000000400348947 */ /* 0x000fea0003800000 */
[C---:B------:R-:W-:Y:S02]  /*0e70*/  FSETP.NEU.FTZ.AND P2, PT, |R4|.reuse, +INF , PT ;  /* 0x7f8000000400780b */ /* 0x040fe40003f5d200 */
[----:B------:R-:W-:Y:S02]  /*0e80*/  FSETP.NEU.FTZ.AND P1, PT, |R5|, +INF , PT ;  /* 0x7f8000000500780b */ /* 0x000fe40003f3d200 */
[----:B------:R-:W-:-:S11]  /*0e90*/  FSETP.NEU.FTZ.AND P0, PT, |R4|, +INF , PT ;  /* 0x7f8000000400780b */ /* 0x000fd60003f1d200 */
[----:B------:R-:W-:Y:S05]  /*0ea0*/  @!P1 BRA !P2, `(.L_x_11) ;  /* 0x0000000400249947 */ /* 0x000fea0005000000 */
[----:B------:R-:W-:-:S04]  /*0eb0*/  LOP3.LUT P2, RZ, R4, 0x7fffffff, RZ, 0xc0, !PT ;  /* 0x7fffffff04ff7812 */ /* 0x000fc8000784c0ff */
[----:B------:R-:W-:-:S13]  /*0ec0*/  PLOP3.LUT P1, PT, P1, P2, PT, 0x2f, 0xf2 ;  /* 0x0000000000f2781c */ /* 0x000fda0000f24577 */
[----:B------:R-:W-:Y:S05]  /*0ed0*/  @P1 BRA `(.L_x_12) ;  /* 0x0000000400101947 */ /* 0x000fea0003800000 */
[----:B------:R-:W-:-:S04]  /*0ee0*/  LOP3.LUT P1, RZ, R5, 0x7fffffff, RZ, 0xc0, !PT ;  /* 0x7fffffff05ff7812 */ /* 0x000fc8000782c0ff */
[----:B------:R-:W-:-:S13]  /*0ef0*/  PLOP3.LUT P0, PT, P0, P1, PT, 0x2f, 0xf2 ;  /* 0x0000000000f2781c */ /* 0x000fda0000702577 */
[----:B------:R-:W-:Y:S05]  /*0f00*/  @P0 BRA `(.L_x_13) ;  /* 0x0000000000f80947 */ /* 0x000fea0003800000 */
[----:B------:R-:W-:Y:S02]  /*0f10*/  ISETP.GE.AND P0, PT, R8, RZ, PT ;  /* 0x000000ff0800720c */ /* 0x000fe40003f06270 */
[----:B------:R-:W-:-:S11]  /*0f20*/  ISETP.GE.AND P1, PT, R9, RZ, PT ;  /* 0x000000ff0900720c */ /* 0x000fd60003f26270 */
[----:B------:R-:W-:Y:S02]  /*0f30*/  @P0 IMAD.MOV.U32 R7, RZ, RZ, RZ ;  /* 0x000000ffff070224 */ /* 0x000fe400078e00ff */
[----:B------:R-:W-:Y:S01]  /*0f40*/  @!P0 FFMA R4, R4, 1.84467440737095516160e+19, RZ ;  /* 0x5f80000004048823 */ /* 0x000fe200000000ff */
[----:B------:R-:W-:Y:S02]  /*0f50*/  @!P0 IMAD.MOV.U32 R7, RZ, RZ, -0x40 ;  /* 0xffffffc0ff078424 */ /* 0x000fe400078e00ff */
[----:B------:R-:W-:Y:S02]  /*0f60*/  @!P1 FFMA R5, R5, 1.84467440737095516160e+19, RZ ;  /* 0x5f80000005059823 */ /* 0x000fe400000000ff */
[----:B------:R-:W-:-:S07]  /*0f70*/  @!P1 VIADD R7, R7, 0x40 ;  /* 0x0000004007079836 */ /* 0x000fce0000000000 */
.L_x_9:
[----:B------:R-:W-:-:S05]  /*0f80*/  LEA R8, R12, 0xc0800000, 0x17 ;  /* 0xc08000000c087811 */ /* 0x000fca00078eb8ff */
[----:B------:R-:W-:Y:S02]  /*0f90*/  IMAD.IADD R8, R5, 0x1, -R8 ;  /* 0x0000000105087824 */ /* 0x000fe400078e0a08 */
[----:B------:R-:W-:Y:S02]  /*0fa0*/  VIADD R5, R10, 0xffffff81 ;  /* 0xffffff810a057836 */ /* 0x000fe40000000000 */
[----:B------:R0:W1:Y:S01]  /*0fb0*/  MUFU.RCP R9, R8 ;  /* 0x0000000800097308 */ /* 0x0000620000001000 */
[----:B------:R-:W-:Y:S01]  /*0fc0*/  FADD.FTZ R11, -R8, -RZ ;  /* 0x800000ff080b7221 */ /* 0x000fe20000010100 */
[C---:B------:R-:W-:Y:S01]  /*0fd0*/  IMAD R4, R5.reuse, -0x800000, R4 ;  /* 0xff80000005047824 */ /* 0x040fe200078e0204 */
[----:B0-----:R-:W-:-:S05]  /*0fe0*/  IADD3 R8, PT, PT, R5, 0x7f, -R12 ;  /* 0x0000007f05087810 */ /* 0x001fca0007ffe80c */
[----:B------:R-:W-:Y:S02]  /*0ff0*/  IMAD.IADD R8, R8, 0x1, R7 ;  /* 0x0000000108087824 */ /* 0x000fe400078e0207 */
[----:B-1----:R-:W-:-:S04]  /*1000*/  FFMA R10, R9, R11, 1 ;  /* 0x3f800000090a7423 */ /* 0x002fc8000000000b */
[----:B------:R-:W-:-:S04]  /*1010*/  FFMA R14, R9, R10, R9 ;  /* 0x0000000a090e7223 */ /* 0x000fc80000000009 */
[----:B------:R-:W-:-:S04]  /*1020*/  FFMA R9, R4, R14, RZ ;  /* 0x0000000e04097223 */ /* 0x000fc800000000ff */
[----:B------:R-:W-:-:S04]  /*1030*/  FFMA R10, R11, R9, R4 ;  /* 0x000000090b0a7223 */ /* 0x000fc80000000004 */
[----:B------:R-:W-:-:S04]  /*1040*/  FFMA R13, R14, R10, R9 ;  /* 0x0000000a0e0d7223 */ /* 0x000fc80000000009 */
[----:B------:R-:W-:-:S04]  /*1050*/  FFMA R10, R11, R13, R4 ;  /* 0x0000000d0b0a7223 */ /* 0x000fc80000000004 */
[----:B------:R-:W-:-:S05]  /*1060*/  FFMA R9, R14, R10, R13 ;  /* 0x0000000a0e097223 */ /* 0x000fca000000000d */
[----:B------:R-:W-:-:S04]  /*1070*/  SHF.R.U32.HI R4, RZ, 0x17, R9 ;  /* 0x00000017ff047819 */ /* 0x000fc80000011609 */
[----:B------:R-:W-:-:S05]  /*1080*/  LOP3.LUT R4, R4, 0xff, RZ, 0xc0, !PT ;  /* 0x000000ff04047812 */ /* 0x000fca00078ec0ff */
[----:B------:R-:W-:-:S04]  /*1090*/  IMAD.IADD R11, R4, 0x1, R8 ;  /* 0x00000001040b7824 */ /* 0x000fc800078e0208 */
[----:B------:R-:W-:-:S05]  /*10a0*/  VIADD R4, R11, 0xffffffff ;  /* 0xffffffff0b047836 */ /* 0x000fca0000000000 */
[----:B------:R-:W-:-:S13]  /*10b0*/  ISETP.GE.U32.AND P0, PT, R4, 0xfe, PT ;  /* 0x000000fe0400780c */ /* 0x000fda0003f06070 */
[----:B------:R-:W-:Y:S05]  /*10c0*/  @!P0 BRA `(.L_x_14) ;  /* 0x0000000000808947 */ /* 0x000fea0003800000 */
[----:B------:R-:W-:-:S13]  /*10d0*/  ISETP.GT.AND P0, PT, R11, 0xfe, PT ;  /* 0x000000fe0b00780c */ /* 0x000fda0003f04270 */
[----:B------:R-:W-:Y:S05]  /*10e0*/  @P0 BRA `(.L_x_15) ;  /* 0x00000000006c0947 */ /* 0x000fea0003800000 */
[----:B------:R-:W-:-:S13]  /*10f0*/  ISETP.GE.AND P0, PT, R11, 0x1, PT ;  /* 0x000000010b00780c */ /* 0x000fda0003f06270 */
[----:B------:R-:W-:Y:S05]  /*1100*/  @P0 BRA `(.L_x_16) ;  /* 0x0000000000980947 */ /* 0x000fea0003800000 */
[----:B------:R-:W-:Y:S02]  /*1110*/  ISETP.GE.AND P0, PT, R11, -0x18, PT ;  /* 0xffffffe80b00780c */ /* 0x000fe40003f06270 */
[----:B------:R-:W-:-:S11]  /*1120*/  LOP3.LUT R9, R9, 0x80000000, RZ, 0xc0, !PT ;  /* 0x8000000009097812 */ /* 0x000fd600078ec0ff */
[----:B------:R-:W-:Y:S05]  /*1130*/  @!P0 BRA `(.L_x_16) ;  /* 0x00000000008c8947 */ /* 0x000fea0003800000 */
[CCC-:B------:R-:W-:Y:S01]  /*1140*/  FFMA.RZ R4, R14.reuse, R10.reuse, R13.reuse ;  /* 0x0000000a0e047223 */ /* 0x1c0fe2000000c00d */
[C---:B------:R-:W-:Y:S02]  /*1150*/  VIADD R8, R11.reuse, 0x20 ;  /* 0x000000200b087836 */ /* 0x040fe40000000000 */
[-CC-:B------:R-:W-:Y:S01]  /*1160*/  FFMA.RM R5, R14, R10.reuse, R13.reuse ;  /* 0x0000000a0e057223 */ /* 0x180fe2000000400d */
[C---:B------:R-:W-:Y:S02]  /*1170*/  ISETP.NE.AND P2, PT, R11.reuse, RZ, PT ;  /* 0x000000ff0b00720c */ /* 0x040fe40003f45270 */
[----:B------:R-:W-:Y:S01]  /*1180*/  LOP3.LUT R7, R4, 0x7fffff, RZ, 0xc0, !PT ;  /* 0x007fffff04077812 */ /* 0x000fe200078ec0ff */
[----:B------:R-:W-:Y:S01]  /*1190*/  FFMA.RP R4, R14, R10, R13 ;  /* 0x0000000a0e047223 */ /* 0x000fe2000000800d */
[----:B------:R-:W-:Y:S01]  /*11a0*/  IMAD.MOV R10, RZ, RZ, -R11 ;  /* 0x000000ffff0a7224 */ /* 0x000fe200078e0a0b */
[----:B------:R-:W-:Y:S02]  /*11b0*/  ISETP.NE.AND P1, PT, R11, RZ, PT ;  /* 0x000000ff0b00720c */ /* 0x000fe40003f25270 */
[----:B------:R-:W-:-:S02]  /*11c0*/  LOP3.LUT R7, R7, 0x800000, RZ, 0xfc, !PT ;  /* 0x0080000007077812 */ /* 0x000fc400078efcff */
[----:B------:R-:W-:Y:S02]  /*11d0*/  FSETP.NEU.FTZ.AND P0, PT, R4, R5, PT ;  /* 0x000000050400720b */ /* 0x000fe40003f1d000 */
[----:B------:R-:W-:Y:S02]  /*11e0*/  SHF.L.U32 R8, R7, R8, RZ ;  /* 0x0000000807087219 */ /* 0x000fe400000006ff */
[----:B------:R-:W-:Y:S02]  /*11f0*/  SEL R4, R10, RZ, P2 ;  /* 0x000000ff0a047207 */ /* 0x000fe40001000000 */
[----:B------:R-:W-:Y:S02]  /*1200*/  ISETP.NE.AND P1, PT, R8, RZ, P1 ;  /* 0x000000ff0800720c */ /* 0x000fe40000f25270 */
[----:B------:R-:W-:Y:S02]  /*1210*/  SHF.R.U32.HI R4, RZ, R4, R7 ;  /* 0x00000004ff047219 */ /* 0x000fe40000011607 */
[----:B------:R-:W-:-:S02]  /*1220*/  PLOP3.LUT P0, PT, P0, P1, PT, 0xf8, 0x8f ;  /* 0x00000000008f781c */ /* 0x000fc40000703f70 */
[----:B------:R-:W-:Y:S02]  /*1230*/  SHF.R.U32.HI R8, RZ, 0x1, R4 ;  /* 0x00000001ff087819 */ /* 0x000fe40000011604 */
[----:B------:R-:W-:-:S04]  /*1240*/  SEL R5, RZ, 0x1, !P0 ;  /* 0x00000001ff057807 */ /* 0x000fc80004000000 */
[----:B------:R-:W-:-:S04]  /*1250*/  LOP3.LUT R5, R5, 0x1, R8, 0xf8, !PT ;  /* 0x0000000105057812 */ /* 0x000fc800078ef808 */
[----:B------:R-:W-:-:S05]  /*1260*/  LOP3.LUT R5, R5, R4, RZ, 0xc0, !PT ;  /* 0x0000000405057212 */ /* 0x000fca00078ec0ff */
[----:B------:R-:W-:-:S05]  /*1270*/  IMAD.IADD R8, R8, 0x1, R5 ;  /* 0x0000000108087824 */ /* 0x000fca00078e0205 */
[----:B------:R-:W-:Y:S01]  /*1280*/  LOP3.LUT R9, R8, R9, RZ, 0xfc, !PT ;  /* 0x0000000908097212 */ /* 0x000fe200078efcff */
[----:B------:R-:W-:Y:S06]  /*1290*/  BRA `(.L_x_16) ;  /* 0x0000000000347947 */ /* 0x000fec0003800000 */
.L_x_15:
[----:B------:R-:W-:-:S04]  /*12a0*/  LOP3.LUT R9, R9, 0x80000000, RZ, 0xc0, !PT ;  /* 0x8000000009097812 */ /* 0x000fc800078ec0ff */
[----:B------:R-:W-:Y:S01]  /*12b0*/  LOP3.LUT R9, R9, 0x7f800000, RZ, 0xfc, !PT ;  /* 0x7f80000009097812 */ /* 0x000fe200078efcff */
[----:B------:R-:W-:Y:S06]  /*12c0*/  BRA `(.L_x_16) ;  /* 0x0000000000287947 */ /* 0x000fec0003800000 */
.L_x_14:
[----:B------:R-:W-:Y:S01]  /*12d0*/  IMAD R9, R8, 0x800000, R9 ;  /* 0x0080000008097824 */ /* 0x000fe200078e0209 */
[----:B------:R-:W-:Y:S06]  /*12e0*/  BRA `(.L_x_16) ;  /* 0x0000000000207947 */ /* 0x000fec0003800000 */
.L_x_13:
[----:B------:R-:W-:-:S04]  /*12f0*/  LOP3.LUT R4, R5, 0x80000000, R4, 0x48, !PT ;  /* 0x8000000005047812 */ /* 0x000fc800078e4804 */
[----:B------:R-:W-:Y:S01]  /*1300*/  LOP3.LUT R9, R4, 0x7f800000, RZ, 0xfc, !PT ;  /* 0x7f80000004097812 */ /* 0x000fe200078efcff */
[----:B------:R-:W-:Y:S06]  /*1310*/  BRA `(.L_x_16) ;  /* 0x0000000000147947 */ /* 0x000fec0003800000 */
.L_x_12:
[----:B------:R-:W-:Y:S01]  /*1320*/  LOP3.LUT R9, R5, 0x80000000, R4, 0x48, !PT ;  /* 0x8000000005097812 */ /* 0x000fe200078e4804 */
[----:B------:R-:W-:Y:S06]  /*1330*/  BRA `(.L_x_16) ;  /* 0x00000000000c7947 */ /* 0x000fec0003800000 */
.L_x_11:
[----:B------:R-:W0:Y:S01]  /*1340*/  MUFU.RSQ R9, -QNAN ;  /* 0xffc0000000097908 */ /* 0x000e220000001400 */
[----:B------:R-:W-:Y:S05]  /*1350*/  BRA `(.L_x_16) ;  /* 0x0000000000047947 */ /* 0x000fea0003800000 */
.L_x_10:
[----:B------:R-:W-:-:S07]  /*1360*/  FADD.FTZ R9, R4, R5 ;  /* 0x0000000504097221 */ /* 0x000fce0000010000 */
.L_x_16:
[----:B------:R-:W-:-:S04]  /*1370*/  IMAD.MOV.U32 R7, RZ, RZ, 0x0 ;  /* 0x00000000ff077424 */ /* 0x000fc800078e00ff */
[----:B0-----:R-:W-:Y:S05]  /*1380*/  RET.REL.NODEC R6 `(_Z14mbrot_func_gpuffffiiiPf) ;  /* 0xffffffec061c7950 */ /* 0x001fea0003c3ffff */
.L_x_17:
[----:B------:R-:W-:-:S00]  /*1390*/  BRA `(.L_x_17) ;  /* 0xfffffffc00fc7947 */ /* 0x000fc0000383ffff */
[----:B------:R-:W-:-:S00]  /*13a0*/  NOP ;  /* 0x0000000000007918 */ /* 0x000fc00000000000 */
        /* <DEDUP_REMOVED lines=13> */
.L_x_18:


//--------------------- .nv.shared.reserved.0     --------------------------
	.section	.nv.shared.reserved.0,"aw",@nobits
	.weak		__nv_reservedSMEM_offset_0_alias
	.size		__nv_reservedSMEM_offset_0_alias, 0, 64
	.other		__nv_reservedSMEM_offset_0_alias,@"STO_CUDA_RESERVED_SHARED STV_DEFAULT"
__nv_reservedSMEM_offset_0_alias:
	.zero		0
	.zero		64


//--------------------- .nv.global                --------------------------
	.section	.nv.global,"aw",@nobits
.nv.global:
	.type		_ZN34_INTERNAL_93715f73_4_k_cu_d77ec6f64cuda3std3__48in_placeE,@object
	.size		_ZN34_INTERNAL_93715f73_4_k_cu_d77ec6f64cuda3std3__48in_placeE,(_ZN34_INTERNAL_93715f73_4_k_cu_d77ec6f64cuda3std6ranges3__45__cpo8distanceE - _ZN34_INTERNAL_93715f73_4_k_cu_d77ec6f64cuda3std3__48in_placeE)
_ZN34_INTERNAL_93715f73_4_k_cu_d77ec6f64cuda3std3__48in_placeE:
	.zero		1
	.type		_ZN34_INTERNAL_93715f73_4_k_cu_d77ec6f64cuda3std6ranges3__45__cpo8distanceE,@object
	.size		_ZN34_INTERNAL_93715f73_4_k_cu_d77ec6f64cuda3std6ranges3__45__cpo8distanceE,(_ZN34_INTERNAL_93715f73_4_k_cu_d77ec6f64cuda3std3__45__cpo6cbeginE - _ZN34_INTERNAL_93715f73_4_k_cu_d77ec6f64cuda3std6ranges3__45__cpo8distanceE)
_ZN34_INTERNAL_93715f73_4_k_cu_d77ec6f64cuda3std6ranges3__45__cpo8distanceE:
	.zero		1
	.type		_ZN34_INTERNAL_93715f73_4_k_cu_d77ec6f64cuda3std3__45__cpo6cbeginE,@object
	.size		_ZN34_INTERNAL_93715f73_4_k_cu_d77ec6f64cuda3std3__45__cpo6cbeginE,(_ZN34_INTERNAL_93715f73_4_k_cu_d77ec6f64cuda3std6ranges3__45__cpo7advanceE - _ZN34_INTERNAL_93715f73_4_k_cu_d77ec6f64cuda3std3__45__cpo6cbeginE)
_ZN34_INTERNAL_93715f73_4_k_cu_d77ec6f64cuda3std3__45__cpo6cbeginE:
	.zero		1
	.type		_ZN34_INTERNAL_93715f73_4_k_cu_d77ec6f64cuda3std6ranges3__45__cpo7advanceE,@object
	.size		_ZN34_INTERNAL_93715f73_4_k_cu_d77ec6f64cuda3std6ranges3__45__cpo7advanceE,(_ZN34_INTERNAL_93715f73_4_k_cu_d77ec6f64cuda3std3__45__cpo7crbeginE - _ZN34_INTERNAL_93715f73_4_k_cu_d77ec6f64cuda3std6ranges3__45__cpo7advanceE)
_ZN34_INTERNAL_93715f73_4_k_cu_d77ec6f64cuda3std6ranges3__45__cpo7advanceE:
	.zero		1
	.type		_ZN34_INTERNAL_93715f73_4_k_cu_d77ec6f64cuda3std3__45__cpo7crbeginE,@object
	.size		_ZN34_INTERNAL_93715f73_4_k_cu_d77ec6f64cuda3std3__45__cpo7crbeginE,(_ZN34_INTERNAL_93715f73_4_k_cu_d77ec6f64cuda3std6ranges3__45__cpo4dataE - _ZN34_INTERNAL_93715f73_4_k_cu_d77ec6f64cuda3std3__45__cpo7crbeginE)
_ZN34_INTERNAL_93715f73_4_k_cu_d77ec6f64cuda3std3__45__cpo7crbeginE:
	.zero		1
	.type		_ZN34_INTERNAL_93715f73_4_k_cu_d77ec6f64cuda3std6ranges3__45__cpo4dataE,@object
	.size		_ZN34_INTERNAL_93715f73_4_k_cu_d77ec6f64cuda3std6ranges3__45__cpo4dataE,(_ZN34_INTERNAL_93715f73_4_k_cu_d77ec6f64cuda3std6ranges3__45__cpo5beginE - _ZN34_INTERNAL_93715f73_4_k_cu_d77ec6f64cuda3std6ranges3__45__cpo4dataE)
_ZN34_INTERNAL_93715f73_4_k_cu_d77ec6f64cuda3std6ranges3__45__cpo4dataE:
	.zero		1
	.type		_ZN34_INTERNAL_93715f73_4_k_cu_d77ec6f64cuda3std6ranges3__45__cpo5beginE,@object
	.size		_ZN34_INTERNAL_93715f73_4_k_cu_d77ec6f64cuda3std6ranges3__45__cpo5beginE,(_ZN34_INTERNAL_93715f73_4_k_cu_d77ec6f64cuda3std3__436_GLOBAL__N__93715f73_4_k_cu_d77ec6f66ignoreE - _ZN34_INTERNAL_93715f73_4_k_cu_d77ec6f64cuda3std6ranges3__45__cpo5beginE)
_ZN34_INTERNAL_93715f73_4_k_cu_d77ec6f64cuda3std6ranges3__45__cpo5beginE:
	.zero		1
	.type		_ZN34_INTERNAL_93715f73_4_k_cu_d77ec6f64cuda3std3__436_GLOBAL__N__93715f73_4_k_cu_d77ec6f66ignoreE,@object
	.size		_ZN34_INTERNAL_93715f73_4_k_cu_d77ec6f64cuda3std3__436_GLOBAL__N__93715f73_4_k_cu_d77ec6f66ignoreE,(_ZN34_INTERNAL_93715f73_4_k_cu_d77ec6f64cuda3std6ranges3__45__cpo4sizeE - _ZN34_INTERNAL_93715f73_4_k_cu_d77ec6f64cuda3std3__436_GLOBAL__N__93715f73_4_k_cu_d77ec6f66ignoreE)
_ZN34_INTERNAL_93715f73_4_k_cu_d77ec6f64cuda3std3__436_GLOBAL__N__93715f73_4_k_cu_d77ec6f66ignoreE:
	.zero		1
	.type		_ZN34_INTERNAL_93715f73_4_k_cu_d77ec6f64cuda3std6ranges3__45__cpo4sizeE,@object
	.size		_ZN34_INTERNAL_93715f73_4_k_cu_d77ec6f64cuda3std6ranges3__45__cpo4sizeE,(_ZN34_INTERNAL_93715f73_4_k_cu_d77ec6f64cuda3std3__45__cpo5beginE - _ZN34_INTERNAL_93715f73_4_k_cu_d77ec6f64cuda3std6ranges3__45__cpo4sizeE)
_ZN34_INTERNAL_93715f73_4_k_cu_d77ec6f64cuda3std6ranges3__45__cpo4sizeE:
	.zero		1
	.type		_ZN34_INTERNAL_93715f73_4_k_cu_d77ec6f64cuda3std3__45__cpo5beginE,@object
	.size		_ZN34_INTERNAL_93715f73_4_k_cu_d77ec6f64cuda3std3__45__cpo5beginE,(_ZN34_INTERNAL_93715f73_4_k_cu_d77ec6f64cuda3std6ranges3__45__cpo6cbeginE - _ZN34_INTERNAL_93715f73_4_k_cu_d77ec6f64cuda3std3__45__cpo5beginE)
_ZN34_INTERNAL_93715f73_4_k_cu_d77ec6f64cuda3std3__45__cpo5beginE:
	.zero		1
	.type		_ZN34_INTERNAL_93715f73_4_k_cu_d77ec6f64cuda3std6ranges3__45__cpo6cbeginE,@object
	.size		_ZN34_INTERNAL_93715f73_4_k_cu_d77ec6f64cuda3std6ranges3__45__cpo6cbeginE,(_ZN34_INTERNAL_93715f73_4_k_cu_d77ec6f64cuda3std3__45__cpo6rbeginE - _ZN34_INTERNAL_93715f73_4_k_cu_d77ec6f64cuda3std6ranges3__45__cpo6cbeginE)
_ZN34_INTERNAL_93715f73_4_k_cu_d77ec6f64cuda3std6ranges3__45__cpo6cbeginE:
	.zero		1
	.type		_ZN34_INTERNAL_93715f73_4_k_cu_d77ec6f64cuda3std3__45__cpo6rbeginE,@object
	.size		_ZN34_INTERNAL_93715f73_4_k_cu_d77ec6f64cuda3std3__45__cpo6rbeginE,(_ZN34_INTERNAL_93715f73_4_k_cu_d77ec6f64cuda3std6ranges3__45__cpo4nextE - _ZN34_INTERNAL_93715f73_4_k_cu_d77ec6f64cuda3std3__45__cpo6rbeginE)
_ZN34_INTERNAL_93715f73_4_k_cu_d77ec6f64cuda3std3__45__cpo6rbeginE:
	.zero		1
	.type		_ZN34_INTERNAL_93715f73_4_k_cu_d77ec6f64cuda3std6ranges3__45__cpo4nextE,@object
	.size		_ZN34_INTERNAL_93715f73_4_k_cu_d77ec6f64cuda3std6ranges3__45__cpo4nextE,(_ZN34_INTERNAL_93715f73_4_k_cu_d77ec6f64cuda3std6ranges3__45__cpo4swapE - _ZN34_INTERNAL_93715f73_4_k_cu_d77ec6f64cuda3std6ranges3__45__cpo4nextE)
_ZN34_INTERNAL_93715f73_4_k_cu_d77ec6f64cuda3std6ranges3__45__cpo4nextE:
	.zero		1
	.type		_ZN34_INTERNAL_93715f73_4_k_cu_d77ec6f64cuda3std6ranges3__45__cpo4swapE,@object
	.size		_ZN34_INTERNAL_93715f73_4_k_cu_d77ec6f64cuda3std6ranges3__45__cpo4swapE,(_ZN34_INTERNAL_93715f73_4_k_cu_d77ec6f64cuda3std3__420unreachable_sentinelE - _ZN34_INTERNAL_93715f73_4_k_cu_d77ec6f64cuda3std6ranges3__45__cpo4swapE)
_ZN34_INTERNAL_93715f73_4_k_cu_d77ec6f64cuda3std6ranges3__45__cpo4swapE:
	.zero		1
	.type		_ZN34_INTERNAL_93715f73_4_k_cu_d77ec6f64cuda3std3__420unreachable_sentinelE,@object
	.size		_ZN34_INTERNAL_93715f73_4_k_cu_d77ec6f64cuda3std3__420unreachable_sentinelE,(_ZN34_INTERNAL_93715f73_4_k_cu_d77ec6f66thrust24THRUST_300001_SM_1000_NS6system6detail10sequential3seqE - _ZN34_INTERNAL_93715f73_4_k_cu_d77ec6f64cuda3std3__420unreachable_sentinelE)
_ZN34_INTERNAL_93715f73_4_k_cu_d77ec6f64cuda3std3__420unreachable_sentinelE:
	.zero		1
	.type		_ZN34_INTERNAL_93715f73_4_k_cu_d77ec6f66thrust24THRUST_300001_SM_1000_NS6system6detail10sequential3seqE,@object
	.size		_ZN34_INTERNAL_93715f73_4_k_cu_d77ec6f66thrust24THRUST_300001_SM_1000_NS6system6detail10sequential3seqE,(_ZN34_INTERNAL_93715f73_4_k_cu_d77ec6f64cuda3std3__45__cpo4cendE - _ZN34_INTERNAL_93715f73_4_k_cu_d77ec6f66thrust24THRUST_300001_SM_1000_NS6system6detail10sequential3seqE)
_ZN34_INTERNAL_93715f73_4_k_cu_d77ec6f66thrust24THRUST_300001_SM_1000_NS6system6detail10sequential3seqE:
	.zero		1
	.type		_ZN34_INTERNAL_93715f73_4_k_cu_d77ec6f64cuda3std3__45__cpo4cendE,@object
	.size		_ZN34_INTERNAL_93715f73_4_k_cu_d77ec6f64cuda3std3__45__cpo4cendE,(_ZN34_INTERNAL_93715f73_4_k_cu_d77ec6f64cuda3std6ranges3__45__cpo9iter_swapE - _ZN34_INTERNAL_93715f73_4_k_cu_d77ec6f64cuda3std3__45__cpo4cendE)
_ZN34_INTERNAL_93715f73_4_k_cu_d77ec6f64cuda3std3__45__cpo4cendE:
	.zero		1
	.type		_ZN34_INTERNAL_93715f73_4_k_cu_d77ec6f64cuda3std6ranges3__45__cpo9iter_swapE,@object
	.size		_ZN34_INTERNAL_93715f73_4_k_cu_d77ec6f64cuda3std6ranges3__45__cpo9iter_swapE,(_ZN34_INTERNAL_93715f73_4_k_cu_d77ec6f64cuda3std3__45__cpo5crendE - _ZN34_INTERNAL_93715f73_4_k_cu_d77ec6f64cuda3std6ranges3__45__cpo9iter_swapE)
_ZN34_INTERNAL_93715f73_4_k_cu_d77ec6f64cuda3std6ranges3__45__cpo9iter_swapE:
	.zero		1
	.type		_ZN34_INTERNAL_93715f73_4_k_cu_d77ec6f64cuda3std3__45__cpo5crendE,@object
	.size		_ZN34_INTERNAL_93715f73_4_k_cu_d77ec6f64cuda3std3__45__cpo5crendE,(_ZN34_INTERNAL_93715f73_4_k_cu_d77ec6f64cuda3std6ranges3__45__cpo5cdataE - _ZN34_INTERNAL_93715f73_4_k_cu_d77ec6f64cuda3std3__45__cpo5crendE)
_ZN34_INTERNAL_93715f73_4_k_cu_d77ec6f64cuda3std3__45__cpo5crendE:
	.zero		1
	.type		_ZN34_INTERNAL_93715f73_4_k_cu_d77ec6f64cuda3std6ranges3__45__cpo5cdataE,@object
	.size		_ZN34_INTERNAL_93715f73_4_k_cu_d77ec6f64cuda3std6ranges3__45__cpo5cdataE,(_ZN34_INTERNAL_93715f73_4_k_cu_d77ec6f64cuda3std6ranges3__45__cpo3endE - _ZN34_INTERNAL_93715f73_4_k_cu_d77ec6f64cuda3std6ranges3__45__cpo5cdataE)
_ZN34_INTERNAL_93715f73_4_k_cu_d77ec6f64cuda3std6ranges3__45__cpo5cdataE:
	.zero		1
	.type		_ZN34_INTERNAL_93715f73_4_k_cu_d77ec6f64cuda3std6ranges3__45__cpo3endE,@object
	.size		_ZN34_INTERNAL_93715f73_4_k_cu_d77ec6f64cuda3std6ranges3__45__cpo3endE,(_ZN34_INTERNAL_93715f73_4_k_cu_d77ec6f64cuda3std3__419piecewise_constructE - _ZN34_INTERNAL_93715f73_4_k_cu_d77ec6f64cuda3std6ranges3__45__cpo3endE)
_ZN34_INTERNAL_93715f73_4_k_cu_d77ec6f64cuda3std6ranges3__45__cpo3endE:
	.zero		1
	.type		_ZN34_INTERNAL_93715f73_4_k_cu_d77ec6f64cuda3std3__419piecewise_constructE,@object
	.size		_ZN34_INTERNAL_93715f73_4_k_cu_d77ec6f64cuda3std3__419piecewise_constructE,(_ZN34_INTERNAL_93715f73_4_k_cu_d77ec6f64cuda3std6ranges3__45__cpo5ssizeE - _ZN34_INTERNAL_93715f73_4_k_cu_d77ec6f64cuda3std3__419piecewise_constructE)
_ZN34_INTERNAL_93715f73_4_k_cu_d77ec6f64cuda3std3__419piecewise_constructE:
	.zero		1
	.type		_ZN34_INTERNAL_93715f73_4_k_cu_d77ec6f64cuda3std6ranges3__45__cpo5ssizeE,@object
	.size		_ZN34_INTERNAL_93715f73_4_k_cu_d77ec6f64cuda3std6ranges3__45__cpo5ssizeE,(_ZN34_INTERNAL_93715f73_4_k_cu_d77ec6f64cuda3std3__45__cpo3endE - _ZN34_INTERNAL_93715f73_4_k_cu_d77ec6f64cuda3std6ranges3__45__cpo5ssizeE)
_ZN34_INTERNAL_93715f73_4_k_cu_d77ec6f64cuda3std6ranges3__45__cpo5ssizeE:
	.zero		1
	.type		_ZN34_INTERNAL_93715f73_4_k_cu_d77ec6f64cuda3std3__45__cpo3endE,@object
	.size		_ZN34_INTERNAL_93715f73_4_k_cu_d77ec6f64cuda3std3__45__cpo3endE,(_ZN34_INTERNAL_93715f73_4_k_cu_d77ec6f64cuda3std6ranges3__45__cpo4cendE - _ZN34_INTERNAL_93715f73_4_k_cu_d77ec6f64cuda3std3__45__cpo3endE)
_ZN34_INTERNAL_93715f73_4_k_cu_d77ec6f64cuda3std3__45__cpo3endE:
	.zero		1
	.type		_ZN34_INTERNAL_93715f73_4_k_cu_d77ec6f64cuda3std6ranges3__45__cpo4cendE,@object
	.size		_ZN34_INTERNAL_93715f73_4_k_cu_d77ec6f64cuda3std6ranges3__45__cpo4cendE,(_ZN34_INTERNAL_93715f73_4_k_cu_d77ec6f64cuda3std3__45__cpo4rendE - _ZN34_INTERNAL_93715f73_4_k_cu_d77ec6f64cuda3std6ranges3__45__cpo4cendE)
_ZN34_INTERNAL_93715f73_4_k_cu_d77ec6f64cuda3std6ranges3__45__cpo4cendE:
	.zero		1
	.type		_ZN34_INTERNAL_93715f73_4_k_cu_d77ec6f64cuda3std3__45__cpo4rendE,@object
	.size		_ZN34_INTERNAL_93715f73_4_k_cu_d77ec6f64cuda3std3__45__cpo4rendE,(_ZN34_INTERNAL_93715f73_4_k_cu_d77ec6f64cuda3std6ranges3__45__cpo4prevE - _ZN34_INTERNAL_93715f73_4_k_cu_d77ec6f64cuda3std3__45__cpo4rendE)
_ZN34_INTERNAL_93715f73_4_k_cu_d77ec6f64cuda3std3__45__cpo4rendE:
	.zero		1
	.type		_ZN34_INTERNAL_93715f73_4_k_cu_d77ec6f64cuda3std6ranges3__45__cpo4prevE,@object
	.size		_ZN34_INTERNAL_93715f73_4_k_cu_d77ec6f64cuda3std6ranges3__45__cpo4prevE,(_ZN34_INTERNAL_93715f73_4_k_cu_d77ec6f64cuda3std6ranges3__45__cpo9iter_moveE - _ZN34_INTERNAL_93715f73_4_k_cu_d77ec6f64cuda3std6ranges3__45__cpo4prevE)
_ZN34_INTERNAL_93715f73_4_k_cu_d77ec6f64cuda3std6ranges3__45__cpo4prevE:
	.zero		1
	.type		_ZN34_INTERNAL_93715f73_4_k_cu_d77ec6f64cuda3std6ranges3__45__cpo9iter_moveE,@object
	.size		_ZN34_INTERNAL_93715f73_4_k_cu_d77ec6f64cuda3std6ranges3__45__cpo9iter_moveE,(.L_13 - _ZN34_INTERNAL_93715f73_4_k_cu_d77ec6f64cuda3std6ranges3__45__cpo9iter_moveE)
_ZN34_INTERNAL_93715f73_4_k_cu_d77ec6f64cuda3std6ranges3__45__cpo9iter_moveE:
	.zero		1
.L_13:


//--------------------- .nv.constant0._Z14mbrot_func_gpuffffiiiPf --------------------------
	.section	.nv.constant0._Z14mbrot_func_gpuffffiiiPf,"a",@progbits
	.sectionflags	@""
	.align	4
.nv.constant0._Z14mbrot_func_gpuffffiiiPf:
	.zero		936


//--------------------- SYMBOLS --------------------------

	.type		.nv.reservedSmem.offset0,@object
	.size		.nv.reservedSmem.offset0,0x4
